//
// Generated by NVIDIA NVVM Compiler
//
// Compiler Build ID: CL-36424714
// Cuda compilation tools, release 13.0, V13.0.88
// Based on NVVM 20.0.0
//

.version 9.0
.target sm_100
.address_size 64

	// .globl	_Z17tiled_mat_productPfS_S_i
// _ZZ17tiled_mat_productPfS_S_iE8subTileM has been demoted
// _ZZ17tiled_mat_productPfS_S_iE8subTileN has been demoted

.visible .entry _Z17tiled_mat_productPfS_S_i(
	.param .u64 .ptr .align 1 _Z17tiled_mat_productPfS_S_i_param_0,
	.param .u64 .ptr .align 1 _Z17tiled_mat_productPfS_S_i_param_1,
	.param .u64 .ptr .align 1 _Z17tiled_mat_productPfS_S_i_param_2,
	.param .u32 _Z17tiled_mat_productPfS_S_i_param_3
)
{
	.reg .pred 	%p<8>;
	.reg .b32 	%r<76>;
	.reg .b32 	%f<200>;
	.reg .b64 	%rd<33>;
	// demoted variable
	.shared .align 4 .b8 _ZZ17tiled_mat_productPfS_S_iE8subTileM[256];
	// demoted variable
	.shared .align 4 .b8 _ZZ17tiled_mat_productPfS_S_iE8subTileN[256];
	ld.param.u64 	%rd5, [_Z17tiled_mat_productPfS_S_i_param_1];
	ld.param.u32 	%r34, [_Z17tiled_mat_productPfS_S_i_param_3];
	cvta.to.global.u64 	%rd1, %rd5;
	mov.u32 	%r35, %ctaid.x;
	mov.u32 	%r36, %ctaid.y;
	mov.u32 	%r1, %tid.x;
	mov.u32 	%r2, %tid.y;
	shl.b32 	%r37, %r36, 3;
	add.s32 	%r3, %r37, %r2;
	shl.b32 	%r4, %r35, 3;
	add.s32 	%r5, %r4, %r1;
	shr.s32 	%r38, %r34, 31;
	shr.u32 	%r39, %r38, 29;
	add.s32 	%r40, %r34, %r39;
	shr.s32 	%r6, %r40, 3;
	setp.lt.s32 	%p1, %r34, 8;
	mov.f32 	%f199, 0f00000000;
	@%p1 bra 	$L__BB0_9;
	mad.lo.s32 	%r7, %r34, %r3, %r1;
	shl.b32 	%r42, %r2, 5;
	mov.u32 	%r43, _ZZ17tiled_mat_productPfS_S_iE8subTileM;
	add.s32 	%r8, %r43, %r42;
	shl.b32 	%r44, %r1, 2;
	add.s32 	%r9, %r8, %r44;
	mov.u32 	%r45, _ZZ17tiled_mat_productPfS_S_iE8subTileN;
	add.s32 	%r11, %r45, %r44;
	add.s32 	%r10, %r11, %r42;
	add.s32 	%r46, %r6, -1;
	setp.lt.u32 	%p2, %r46, 3;
	mov.f32 	%f199, 0f00000000;
	mov.b32 	%r75, 0;
	@%p2 bra 	$L__BB0_4;
	and.b32  	%r75, %r6, 268435452;
	neg.s32 	%r73, %r75;
	add.s32 	%r48, %r2, 24;
	mad.lo.s32 	%r49, %r34, %r48, %r1;
	add.s32 	%r71, %r49, %r4;
	add.s32 	%r50, %r2, 16;
	mad.lo.s32 	%r51, %r34, %r50, %r1;
	add.s32 	%r70, %r51, %r4;
	add.s32 	%r52, %r2, 8;
	mad.lo.s32 	%r53, %r34, %r52, %r1;
	add.s32 	%r69, %r53, %r4;
	mad.lo.s32 	%r54, %r2, %r34, %r1;
	add.s32 	%r68, %r54, %r4;
	mov.f32 	%f199, 0f00000000;
	mov.u32 	%r72, %r7;
$L__BB0_3:
	.pragma "nounroll";
	ld.param.u64 	%rd30, [_Z17tiled_mat_productPfS_S_i_param_0];
	cvta.to.global.u64 	%rd6, %rd30;
	mul.wide.s32 	%rd7, %r72, 4;
	add.s64 	%rd8, %rd6, %rd7;
	ld.global.f32 	%f14, [%rd8];
	st.shared.f32 	[%r9], %f14;
	mul.wide.u32 	%rd9, %r68, 4;
	add.s64 	%rd10, %rd1, %rd9;
	ld.global.f32 	%f15, [%rd10];
	st.shared.f32 	[%r10], %f15;
	bar.sync 	0;
	ld.shared.f32 	%f16, [%r8];
	ld.shared.f32 	%f17, [%r11];
	fma.rn.f32 	%f18, %f16, %f17, %f199;
	ld.shared.f32 	%f19, [%r8+4];
	ld.shared.f32 	%f20, [%r11+32];
	fma.rn.f32 	%f21, %f19, %f20, %f18;
	ld.shared.f32 	%f22, [%r8+8];
	ld.shared.f32 	%f23, [%r11+64];
	fma.rn.f32 	%f24, %f22, %f23, %f21;
	ld.shared.f32 	%f25, [%r8+12];
	ld.shared.f32 	%f26, [%r11+96];
	fma.rn.f32 	%f27, %f25, %f26, %f24;
	ld.shared.f32 	%f28, [%r8+16];
	ld.shared.f32 	%f29, [%r11+128];
	fma.rn.f32 	%f30, %f28, %f29, %f27;
	ld.shared.f32 	%f31, [%r8+20];
	ld.shared.f32 	%f32, [%r11+160];
	fma.rn.f32 	%f33, %f31, %f32, %f30;
	ld.shared.f32 	%f34, [%r8+24];
	ld.shared.f32 	%f35, [%r11+192];
	fma.rn.f32 	%f36, %f34, %f35, %f33;
	ld.shared.f32 	%f37, [%r8+28];
	ld.shared.f32 	%f38, [%r11+224];
	fma.rn.f32 	%f39, %f37, %f38, %f36;
	bar.sync 	0;
	ld.global.f32 	%f40, [%rd8+32];
	st.shared.f32 	[%r9], %f40;
	mul.wide.u32 	%rd11, %r69, 4;
	add.s64 	%rd12, %rd1, %rd11;
	ld.global.f32 	%f41, [%rd12];
	st.shared.f32 	[%r10], %f41;
	bar.sync 	0;
	ld.shared.f32 	%f42, [%r8];
	ld.shared.f32 	%f43, [%r11];
	fma.rn.f32 	%f44, %f42, %f43, %f39;
	ld.shared.f32 	%f45, [%r8+4];
	ld.shared.f32 	%f46, [%r11+32];
	fma.rn.f32 	%f47, %f45, %f46, %f44;
	ld.shared.f32 	%f48, [%r8+8];
	ld.shared.f32 	%f49, [%r11+64];
	fma.rn.f32 	%f50, %f48, %f49, %f47;
	ld.shared.f32 	%f51, [%r8+12];
	ld.shared.f32 	%f52, [%r11+96];
	fma.rn.f32 	%f53, %f51, %f52, %f50;
	ld.shared.f32 	%f54, [%r8+16];
	ld.shared.f32 	%f55, [%r11+128];
	fma.rn.f32 	%f56, %f54, %f55, %f53;
	ld.shared.f32 	%f57, [%r8+20];
	ld.shared.f32 	%f58, [%r11+160];
	fma.rn.f32 	%f59, %f57, %f58, %f56;
	ld.shared.f32 	%f60, [%r8+24];
	ld.shared.f32 	%f61, [%r11+192];
	fma.rn.f32 	%f62, %f60, %f61, %f59;
	ld.shared.f32 	%f63, [%r8+28];
	ld.shared.f32 	%f64, [%r11+224];
	fma.rn.f32 	%f65, %f63, %f64, %f62;
	bar.sync 	0;
	ld.global.f32 	%f66, [%rd8+64];
	st.shared.f32 	[%r9], %f66;
	mul.wide.u32 	%rd13, %r70, 4;
	add.s64 	%rd14, %rd1, %rd13;
	ld.global.f32 	%f67, [%rd14];
	st.shared.f32 	[%r10], %f67;
	bar.sync 	0;
	ld.shared.f32 	%f68, [%r8];
	ld.shared.f32 	%f69, [%r11];
	fma.rn.f32 	%f70, %f68, %f69, %f65;
	ld.shared.f32 	%f71, [%r8+4];
	ld.shared.f32 	%f72, [%r11+32];
	fma.rn.f32 	%f73, %f71, %f72, %f70;
	ld.shared.f32 	%f74, [%r8+8];
	ld.shared.f32 	%f75, [%r11+64];
	fma.rn.f32 	%f76, %f74, %f75, %f73;
	ld.shared.f32 	%f77, [%r8+12];
	ld.shared.f32 	%f78, [%r11+96];
	fma.rn.f32 	%f79, %f77, %f78, %f76;
	ld.shared.f32 	%f80, [%r8+16];
	ld.shared.f32 	%f81, [%r11+128];
	fma.rn.f32 	%f82, %f80, %f81, %f79;
	ld.shared.f32 	%f83, [%r8+20];
	ld.shared.f32 	%f84, [%r11+160];
	fma.rn.f32 	%f85, %f83, %f84, %f82;
	ld.shared.f32 	%f86, [%r8+24];
	ld.shared.f32 	%f87, [%r11+192];
	fma.rn.f32 	%f88, %f86, %f87, %f85;
	ld.shared.f32 	%f89, [%r8+28];
	ld.shared.f32 	%f90, [%r11+224];
	fma.rn.f32 	%f91, %f89, %f90, %f88;
	bar.sync 	0;
	ld.global.f32 	%f92, [%rd8+96];
	st.shared.f32 	[%r9], %f92;
	mul.wide.u32 	%rd15, %r71, 4;
	add.s64 	%rd16, %rd1, %rd15;
	ld.global.f32 	%f93, [%rd16];
	st.shared.f32 	[%r10], %f93;
	bar.sync 	0;
	ld.shared.f32 	%f94, [%r8];
	ld.shared.f32 	%f95, [%r11];
	fma.rn.f32 	%f96, %f94, %f95, %f91;
	ld.shared.f32 	%f97, [%r8+4];
	ld.shared.f32 	%f98, [%r11+32];
	fma.rn.f32 	%f99, %f97, %f98, %f96;
	ld.shared.f32 	%f100, [%r8+8];
	ld.shared.f32 	%f101, [%r11+64];
	fma.rn.f32 	%f102, %f100, %f101, %f99;
	ld.shared.f32 	%f103, [%r8+12];
	ld.shared.f32 	%f104, [%r11+96];
	fma.rn.f32 	%f105, %f103, %f104, %f102;
	ld.shared.f32 	%f106, [%r8+16];
	ld.shared.f32 	%f107, [%r11+128];
	fma.rn.f32 	%f108, %f106, %f107, %f105;
	ld.shared.f32 	%f109, [%r8+20];
	ld.shared.f32 	%f110, [%r11+160];
	fma.rn.f32 	%f111, %f109, %f110, %f108;
	ld.shared.f32 	%f112, [%r8+24];
	ld.shared.f32 	%f113, [%r11+192];
	fma.rn.f32 	%f114, %f112, %f113, %f111;
	ld.shared.f32 	%f115, [%r8+28];
	ld.shared.f32 	%f116, [%r11+224];
	fma.rn.f32 	%f199, %f115, %f116, %f114;
	bar.sync 	0;
	add.s32 	%r73, %r73, 4;
	add.s32 	%r72, %r72, 32;
	shl.b32 	%r55, %r34, 5;
	add.s32 	%r71, %r71, %r55;
	add.s32 	%r70, %r70, %r55;
	add.s32 	%r69, %r69, %r55;
	add.s32 	%r68, %r68, %r55;
	setp.ne.s32 	%p3, %r73, 0;
	@%p3 bra 	$L__BB0_3;
$L__BB0_4:
	and.b32  	%r31, %r6, 3;
	setp.eq.s32 	%p4, %r31, 0;
	@%p4 bra 	$L__BB0_9;
	ld.param.u64 	%rd31, [_Z17tiled_mat_productPfS_S_i_param_0];
	cvta.to.global.u64 	%rd2, %rd31;
	setp.eq.s32 	%p5, %r31, 1;
	@%p5 bra 	$L__BB0_7;
	shl.b32 	%r56, %r75, 3;
	add.s32 	%r57, %r7, %r56;
	mul.wide.s32 	%rd17, %r57, 4;
	add.s64 	%rd18, %rd2, %rd17;
	ld.global.f32 	%f118, [%rd18];
	st.shared.f32 	[%r9], %f118;
	add.s32 	%r58, %r56, %r2;
	mad.lo.s32 	%r59, %r58, %r34, %r5;
	mul.wide.u32 	%rd19, %r59, 4;
	add.s64 	%rd20, %rd1, %rd19;
	ld.global.f32 	%f119, [%rd20];
	st.shared.f32 	[%r10], %f119;
	bar.sync 	0;
	ld.shared.f32 	%f120, [%r8];
	ld.shared.f32 	%f121, [%r11];
	fma.rn.f32 	%f122, %f120, %f121, %f199;
	ld.shared.f32 	%f123, [%r8+4];
	ld.shared.f32 	%f124, [%r11+32];
	fma.rn.f32 	%f125, %f123, %f124, %f122;
	ld.shared.f32 	%f126, [%r8+8];
	ld.shared.f32 	%f127, [%r11+64];
	fma.rn.f32 	%f128, %f126, %f127, %f125;
	ld.shared.f32 	%f129, [%r8+12];
	ld.shared.f32 	%f130, [%r11+96];
	fma.rn.f32 	%f131, %f129, %f130, %f128;
	ld.shared.f32 	%f132, [%r8+16];
	ld.shared.f32 	%f133, [%r11+128];
	fma.rn.f32 	%f134, %f132, %f133, %f131;
	ld.shared.f32 	%f135, [%r8+20];
	ld.shared.f32 	%f136, [%r11+160];
	fma.rn.f32 	%f137, %f135, %f136, %f134;
	ld.shared.f32 	%f138, [%r8+24];
	ld.shared.f32 	%f139, [%r11+192];
	fma.rn.f32 	%f140, %f138, %f139, %f137;
	ld.shared.f32 	%f141, [%r8+28];
	ld.shared.f32 	%f142, [%r11+224];
	fma.rn.f32 	%f143, %f141, %f142, %f140;
	bar.sync 	0;
	ld.global.f32 	%f144, [%rd18+32];
	st.shared.f32 	[%r9], %f144;
	add.s32 	%r60, %r58, 8;
	mad.lo.s32 	%r61, %r60, %r34, %r5;
	mul.wide.u32 	%rd21, %r61, 4;
	add.s64 	%rd22, %rd1, %rd21;
	ld.global.f32 	%f145, [%rd22];
	st.shared.f32 	[%r10], %f145;
	bar.sync 	0;
	ld.shared.f32 	%f146, [%r8];
	ld.shared.f32 	%f147, [%r11];
	fma.rn.f32 	%f148, %f146, %f147, %f143;
	ld.shared.f32 	%f149, [%r8+4];
	ld.shared.f32 	%f150, [%r11+32];
	fma.rn.f32 	%f151, %f149, %f150, %f148;
	ld.shared.f32 	%f152, [%r8+8];
	ld.shared.f32 	%f153, [%r11+64];
	fma.rn.f32 	%f154, %f152, %f153, %f151;
	ld.shared.f32 	%f155, [%r8+12];
	ld.shared.f32 	%f156, [%r11+96];
	fma.rn.f32 	%f157, %f155, %f156, %f154;
	ld.shared.f32 	%f158, [%r8+16];
	ld.shared.f32 	%f159, [%r11+128];
	fma.rn.f32 	%f160, %f158, %f159, %f157;
	ld.shared.f32 	%f161, [%r8+20];
	ld.shared.f32 	%f162, [%r11+160];
	fma.rn.f32 	%f163, %f161, %f162, %f160;
	ld.shared.f32 	%f164, [%r8+24];
	ld.shared.f32 	%f165, [%r11+192];
	fma.rn.f32 	%f166, %f164, %f165, %f163;
	ld.shared.f32 	%f167, [%r8+28];
	ld.shared.f32 	%f168, [%r11+224];
	fma.rn.f32 	%f199, %f167, %f168, %f166;
	bar.sync 	0;
	add.s32 	%r75, %r75, 2;
$L__BB0_7:
	and.b32  	%r62, %r6, 1;
	setp.eq.b32 	%p6, %r62, 1;
	not.pred 	%p7, %p6;
	@%p7 bra 	$L__BB0_9;
	shl.b32 	%r63, %r75, 3;
	add.s32 	%r64, %r7, %r63;
	mul.wide.s32 	%rd23, %r64, 4;
	add.s64 	%rd24, %rd2, %rd23;
	ld.global.f32 	%f169, [%rd24];
	st.shared.f32 	[%r9], %f169;
	add.s32 	%r65, %r63, %r2;
	mad.lo.s32 	%r66, %r65, %r34, %r5;
	mul.wide.u32 	%rd25, %r66, 4;
	add.s64 	%rd26, %rd1, %rd25;
	ld.global.f32 	%f170, [%rd26];
	st.shared.f32 	[%r10], %f170;
	bar.sync 	0;
	ld.shared.f32 	%f171, [%r8];
	ld.shared.f32 	%f172, [%r11];
	fma.rn.f32 	%f173, %f171, %f172, %f199;
	ld.shared.f32 	%f174, [%r8+4];
	ld.shared.f32 	%f175, [%r11+32];
	fma.rn.f32 	%f176, %f174, %f175, %f173;
	ld.shared.f32 	%f177, [%r8+8];
	ld.shared.f32 	%f178, [%r11+64];
	fma.rn.f32 	%f179, %f177, %f178, %f176;
	ld.shared.f32 	%f180, [%r8+12];
	ld.shared.f32 	%f181, [%r11+96];
	fma.rn.f32 	%f182, %f180, %f181, %f179;
	ld.shared.f32 	%f183, [%r8+16];
	ld.shared.f32 	%f184, [%r11+128];
	fma.rn.f32 	%f185, %f183, %f184, %f182;
	ld.shared.f32 	%f186, [%r8+20];
	ld.shared.f32 	%f187, [%r11+160];
	fma.rn.f32 	%f188, %f186, %f187, %f185;
	ld.shared.f32 	%f189, [%r8+24];
	ld.shared.f32 	%f190, [%r11+192];
	fma.rn.f32 	%f191, %f189, %f190, %f188;
	ld.shared.f32 	%f192, [%r8+28];
	ld.shared.f32 	%f193, [%r11+224];
	fma.rn.f32 	%f199, %f192, %f193, %f191;
	bar.sync 	0;
$L__BB0_9:
	ld.param.u64 	%rd32, [_Z17tiled_mat_productPfS_S_i_param_2];
	cvta.to.global.u64 	%rd27, %rd32;
	mad.lo.s32 	%r67, %r34, %r3, %r5;
	mul.wide.s32 	%rd28, %r67, 4;
	add.s64 	%rd29, %rd27, %rd28;
	st.global.f32 	[%rd29], %f199;
	ret;

}
	// .globl	_Z9mat_naivePfS_S_i
.visible .entry _Z9mat_naivePfS_S_i(
	.param .u64 .ptr .align 1 _Z9mat_naivePfS_S_i_param_0,
	.param .u64 .ptr .align 1 _Z9mat_naivePfS_S_i_param_1,
	.param .u64 .ptr .align 1 _Z9mat_naivePfS_S_i_param_2,
	.param .u32 _Z9mat_naivePfS_S_i_param_3
)
{
	.reg .pred 	%p<10>;
	.reg .b32 	%r<39>;
	.reg .b32 	%f<68>;
	.reg .b64 	%rd<67>;

	ld.param.u64 	%rd14, [_Z9mat_naivePfS_S_i_param_0];
	ld.param.u64 	%rd15, [_Z9mat_naivePfS_S_i_param_1];
	ld.param.u32 	%r17, [_Z9mat_naivePfS_S_i_param_3];
	cvta.to.global.u64 	%rd1, %rd15;
	cvta.to.global.u64 	%rd2, %rd14;
	mov.u32 	%r18, %ctaid.y;
	mov.u32 	%r19, %ntid.y;
	mov.u32 	%r20, %tid.y;
	mad.lo.s32 	%r1, %r18, %r19, %r20;
	mov.u32 	%r21, %ctaid.x;
	mov.u32 	%r22, %ntid.x;
	mov.u32 	%r23, %tid.x;
	mad.lo.s32 	%r2, %r21, %r22, %r23;
	setp.lt.s32 	%p1, %r17, 1;
	mov.f32 	%f67, 0f00000000;
	@%p1 bra 	$L__BB1_12;
	mul.lo.s32 	%r3, %r17, %r1;
	and.b32  	%r4, %r17, 7;
	setp.lt.u32 	%p2, %r17, 8;
	mov.f32 	%f67, 0f00000000;
	mov.b32 	%r37, 0;
	@%p2 bra 	$L__BB1_4;
	and.b32  	%r37, %r17, 2147483640;
	neg.s32 	%r35, %r37;
	mul.wide.u32 	%rd16, %r17, 4;
	add.s64 	%rd3, %rd1, %rd16;
	mul.wide.u32 	%rd17, %r17, 8;
	add.s64 	%rd4, %rd1, %rd17;
	mul.wide.u32 	%rd18, %r17, 12;
	add.s64 	%rd5, %rd1, %rd18;
	mul.wide.u32 	%rd19, %r17, 16;
	add.s64 	%rd6, %rd1, %rd19;
	mul.wide.u32 	%rd20, %r17, 20;
	add.s64 	%rd7, %rd1, %rd20;
	mul.wide.u32 	%rd21, %r17, 24;
	add.s64 	%rd8, %rd1, %rd21;
	mul.wide.u32 	%rd22, %r17, 28;
	add.s64 	%rd9, %rd1, %rd22;
	mul.wide.u32 	%rd23, %r3, 4;
	add.s64 	%rd24, %rd23, %rd2;
	add.s64 	%rd66, %rd24, 16;
	mov.f32 	%f67, 0f00000000;
	mov.u32 	%r34, %r2;
$L__BB1_3:
	.pragma "nounroll";
	mul.wide.s32 	%rd25, %r34, 4;
	add.s64 	%rd26, %rd3, %rd25;
	add.s64 	%rd27, %rd4, %rd25;
	add.s64 	%rd28, %rd5, %rd25;
	add.s64 	%rd29, %rd6, %rd25;
	add.s64 	%rd30, %rd7, %rd25;
	add.s64 	%rd31, %rd8, %rd25;
	add.s64 	%rd32, %rd9, %rd25;
	add.s64 	%rd33, %rd1, %rd25;
	ld.global.f32 	%f17, [%rd66+-16];
	ld.global.f32 	%f18, [%rd33];
	fma.rn.f32 	%f19, %f17, %f18, %f67;
	ld.global.f32 	%f20, [%rd66+-12];
	ld.global.f32 	%f21, [%rd26];
	fma.rn.f32 	%f22, %f20, %f21, %f19;
	ld.global.f32 	%f23, [%rd66+-8];
	ld.global.f32 	%f24, [%rd27];
	fma.rn.f32 	%f25, %f23, %f24, %f22;
	ld.global.f32 	%f26, [%rd66+-4];
	ld.global.f32 	%f27, [%rd28];
	fma.rn.f32 	%f28, %f26, %f27, %f25;
	ld.global.f32 	%f29, [%rd66];
	ld.global.f32 	%f30, [%rd29];
	fma.rn.f32 	%f31, %f29, %f30, %f28;
	ld.global.f32 	%f32, [%rd66+4];
	ld.global.f32 	%f33, [%rd30];
	fma.rn.f32 	%f34, %f32, %f33, %f31;
	ld.global.f32 	%f35, [%rd66+8];
	ld.global.f32 	%f36, [%rd31];
	fma.rn.f32 	%f37, %f35, %f36, %f34;
	ld.global.f32 	%f38, [%rd66+12];
	ld.global.f32 	%f39, [%rd32];
	fma.rn.f32 	%f67, %f38, %f39, %f37;
	add.s32 	%r35, %r35, 8;
	shl.b32 	%r25, %r17, 3;
	add.s32 	%r34, %r34, %r25;
	add.s64 	%rd66, %rd66, 32;
	setp.ne.s32 	%p3, %r35, 0;
	@%p3 bra 	$L__BB1_3;
$L__BB1_4:
	setp.eq.s32 	%p4, %r4, 0;
	@%p4 bra 	$L__BB1_12;
	and.b32  	%r12, %r17, 3;
	setp.lt.u32 	%p5, %r4, 4;
	@%p5 bra 	$L__BB1_7;
	add.s32 	%r26, %r37, %r3;
	mul.wide.u32 	%rd34, %r26, 4;
	add.s64 	%rd35, %rd2, %rd34;
	ld.global.f32 	%f41, [%rd35];
	mad.lo.s32 	%r27, %r37, %r17, %r2;
	mul.wide.s32 	%rd36, %r27, 4;
	add.s64 	%rd37, %rd1, %rd36;
	ld.global.f32 	%f42, [%rd37];
	fma.rn.f32 	%f43, %f41, %f42, %f67;
	cvt.u64.u32 	%rd38, %r3;
	cvt.u64.u32 	%rd39, %r37;
	add.s64 	%rd40, %rd39, %rd38;
	shl.b64 	%rd41, %rd40, 2;
	add.s64 	%rd42, %rd2, %rd41;
	ld.global.f32 	%f44, [%rd42+4];
	mul.wide.u32 	%rd43, %r17, 4;
	add.s64 	%rd44, %rd37, %rd43;
	ld.global.f32 	%f45, [%rd44];
	fma.rn.f32 	%f46, %f44, %f45, %f43;
	ld.global.f32 	%f47, [%rd42+8];
	add.s64 	%rd45, %rd44, %rd43;
	ld.global.f32 	%f48, [%rd45];
	fma.rn.f32 	%f49, %f47, %f48, %f46;
	ld.global.f32 	%f50, [%rd42+12];
	add.s64 	%rd46, %rd45, %rd43;
	ld.global.f32 	%f51, [%rd46];
	fma.rn.f32 	%f67, %f50, %f51, %f49;
	add.s32 	%r37, %r37, 4;
$L__BB1_7:
	setp.eq.s32 	%p6, %r12, 0;
	@%p6 bra 	$L__BB1_12;
	setp.eq.s32 	%p7, %r12, 1;
	@%p7 bra 	$L__BB1_10;
	add.s32 	%r28, %r37, %r3;
	mul.wide.u32 	%rd47, %r28, 4;
	add.s64 	%rd48, %rd2, %rd47;
	ld.global.f32 	%f53, [%rd48];
	mad.lo.s32 	%r29, %r37, %r17, %r2;
	mul.wide.s32 	%rd49, %r29, 4;
	add.s64 	%rd50, %rd1, %rd49;
	ld.global.f32 	%f54, [%rd50];
	fma.rn.f32 	%f55, %f53, %f54, %f67;
	cvt.u64.u32 	%rd51, %r3;
	cvt.u64.u32 	%rd52, %r37;
	add.s64 	%rd53, %rd52, %rd51;
	shl.b64 	%rd54, %rd53, 2;
	add.s64 	%rd55, %rd2, %rd54;
	ld.global.f32 	%f56, [%rd55+4];
	mul.wide.u32 	%rd56, %r17, 4;
	add.s64 	%rd57, %rd50, %rd56;
	ld.global.f32 	%f57, [%rd57];
	fma.rn.f32 	%f67, %f56, %f57, %f55;
	add.s32 	%r37, %r37, 2;
$L__BB1_10:
	and.b32  	%r30, %r17, 1;
	setp.eq.b32 	%p8, %r30, 1;
	not.pred 	%p9, %p8;
	@%p9 bra 	$L__BB1_12;
	add.s32 	%r31, %r37, %r3;
	mul.wide.u32 	%rd58, %r31, 4;
	add.s64 	%rd59, %rd2, %rd58;
	ld.global.f32 	%f58, [%rd59];
	mad.lo.s32 	%r32, %r37, %r17, %r2;
	mul.wide.s32 	%rd60, %r32, 4;
	add.s64 	%rd61, %rd1, %rd60;
	ld.global.f32 	%f59, [%rd61];
	fma.rn.f32 	%f67, %f58, %f59, %f67;
$L__BB1_12:
	ld.param.u64 	%rd65, [_Z9mat_naivePfS_S_i_param_2];
	cvta.to.global.u64 	%rd62, %rd65;
	mad.lo.s32 	%r33, %r17, %r1, %r2;
	mul.wide.s32 	%rd63, %r33, 4;
	add.s64 	%rd64, %rd62, %rd63;
	st.global.f32 	[%rd64], %f67;
	ret;

}


// ===== COMPILED SASS (sm_100) =====

	.target	sm_100

	.elftype	@"ET_EXEC"


//--------------------- .note.nv.tkinfo           --------------------------
	.section	.note.nv.tkinfo,"",@"SHT_NOTE"
	.sectionflags	@"SHF_NOTE_NV_TKINFO"
	.tkinfo
        /*0018*/ 	.word	0x00000002
        /*0030*/ 	.string	""
        /*0030*/ 	.string	"ptxas"
        /*0030*/ 	.string	"Cuda compilation tools, release 13.0, V13.0.88"
        /*0030*/ 	.string	"Build cuda_13.0.r13.0/compiler.36424714_0"
        /*0030*/ 	.string	"-arch sm_100 -m 64 "



//--------------------- .note.nv.cuinfo           --------------------------
	.section	.note.nv.cuinfo,"",@"SHT_NOTE"
	.sectionflags	@"SHF_NOTE_NV_CUINFO"
        /*0018*/ 	.short	0x0002
        /*001a*/ 	.short	0x0064
        /*001c*/ 	.short	0x0082
	.zero		2


//--------------------- .nv.info                  --------------------------
	.section	.nv.info,"",@"SHT_CUDA_INFO"
	.align	4


	//----- nvinfo : EIATTR_REGCOUNT
	.align		4
        /*0000*/ 	.byte	0x04, 0x2f
        /*0002*/ 	.short	(.L_1 - .L_0)
	.align		4
.L_0:
        /*0004*/ 	.word	index@(_Z17tiled_mat_productPfS_S_i)
        /*0008*/ 	.word	0x00000022


	//----- nvinfo : EIATTR_FRAME_SIZE
	.align		4
.L_1:
        /*000c*/ 	.byte	0x04, 0x11
        /*000e*/ 	.short	(.L_3 - .L_2)
	.align		4
.L_2:
        /*0010*/ 	.word	index@(_Z17tiled_mat_productPfS_S_i)
        /*0014*/ 	.word	0x00000000


	//----- nvinfo : EIATTR_REGCOUNT
	.align		4
.L_3:
        /*0018*/ 	.byte	0x04, 0x2f
        /*001a*/ 	.short	(.L_5 - .L_4)
	.align		4
.L_4:
        /*001c*/ 	.word	index@(_Z9mat_naivePfS_S_i)
        /*0020*/ 	.word	0x0000001e


	//----- nvinfo : EIATTR_FRAME_SIZE
	.align		4
.L_5:
        /*0024*/ 	.byte	0x04, 0x11
        /*0026*/ 	.short	(.L_7 - .L_6)
	.align		4
.L_6:
        /*0028*/ 	.word	index@(_Z9mat_naivePfS_S_i)
        /*002c*/ 	.word	0x00000000


	//----- nvinfo : EIATTR_MIN_STACK_SIZE
	.align		4
.L_7:
        /*0030*/ 	.byte	0x04, 0x12
        /*0032*/ 	.short	(.L_9 - .L_8)
	.align		4
.L_8:
        /*0034*/ 	.word	index@(_Z9mat_naivePfS_S_i)
        /*0038*/ 	.word	0x00000000


	//----- nvinfo : EIATTR_MIN_STACK_SIZE
	.align		4
.L_9:
        /*003c*/ 	.byte	0x04, 0x12
        /*003e*/ 	.short	(.L_11 - .L_10)
	.align		4
.L_10:
        /*0040*/ 	.word	index@(_Z17tiled_mat_productPfS_S_i)
        /*0044*/ 	.word	0x00000000
.L_11:


//--------------------- .nv.compat                --------------------------
	.section	.nv.compat,"",@"SHT_CUDA_COMPAT_INFO"
	.align	4
        /*0000*/ 	.byte	0x02, 0x09, 0x00, 0x00, 0x02, 0x02, 0x01, 0x00, 0x02, 0x05, 0x05, 0x00, 0x03, 0x07, 0x01, 0x01
        /*0010*/ 	.byte	0x02, 0x03, 0x00, 0x00, 0x02, 0x06, 0x01, 0x00, 0x04, 0x0b, 0x08, 0x00, 0x09, 0x00, 0x00, 0x00
        /*0020*/ 	.byte	0x00, 0x00, 0x00, 0x00


//--------------------- .nv.info._Z9mat_naivePfS_S_i --------------------------
	.section	.nv.info._Z9mat_naivePfS_S_i,"",@"SHT_CUDA_INFO"
	.sectionflags	@""
	.align	4


	//----- nvinfo : EIATTR_CUDA_API_VERSION
	.align		4
        /*0000*/ 	.byte	0x04, 0x37
        /*0002*/ 	.short	(.L_13 - .L_12)
.L_12:
        /*0004*/ 	.word	0x00000082


	//----- nvinfo : EIATTR_KPARAM_INFO
	.align		4
.L_13:
        /*0008*/ 	.byte	0x04, 0x17
        /*000a*/ 	.short	(.L_15 - .L_14)
.L_14:
        /*000c*/ 	.word	0x00000000
        /*0010*/ 	.short	0x0003
        /*0012*/ 	.short	0x0018
        /*0014*/ 	.byte	0x00, 0xf0, 0x11, 0x00


	//----- nvinfo : EIATTR_KPARAM_INFO
	.align		4
.L_15:
        /*0018*/ 	.byte	0x04, 0x17
        /*001a*/ 	.short	(.L_17 - .L_16)
.L_16:
        /*001c*/ 	.word	0x00000000
        /*0020*/ 	.short	0x0002
        /*0022*/ 	.short	0x0010
        /*0024*/ 	.byte	0x00, 0xf5, 0x21, 0x00


	//----- nvinfo : EIATTR_KPARAM_INFO
	.align		4
.L_17:
        /*0028*/ 	.byte	0x04, 0x17
        /*002a*/ 	.short	(.L_19 - .L_18)
.L_18:
        /*002c*/ 	.word	0x00000000
        /*0030*/ 	.short	0x0001
        /*0032*/ 	.short	0x0008
        /*0034*/ 	.byte	0x00, 0xf5, 0x21, 0x00


	//----- nvinfo : EIATTR_KPARAM_INFO
	.align		4
.L_19:
        /*0038*/ 	.byte	0x04, 0x17
        /*003a*/ 	.short	(.L_21 - .L_20)
.L_20:
        /*003c*/ 	.word	0x00000000
        /*0040*/ 	.short	0x0000
        /*0042*/ 	.short	0x0000
        /*0044*/ 	.byte	0x00, 0xf5, 0x21, 0x00


	//----- nvinfo : EIATTR_SPARSE_MMA_MASK
	.align		4
.L_21:
        /*0048*/ 	.byte	0x03, 0x50
        /*004a*/ 	.short	0x0000


	//----- nvinfo : EIATTR_MAXREG_COUNT
	.align		4
        /*004c*/ 	.byte	0x03, 0x1b
        /*004e*/ 	.short	0x00ff


	//----- nvinfo : EIATTR_MERCURY_ISA_VERSION
	.align		4
        /*0050*/ 	.byte	0x03, 0x5f
        /*0052*/ 	.short	0x0101


	//----- nvinfo : EIATTR_VRC_CTA_INIT_COUNT
	.align		4
        /*0054*/ 	.byte	0x02, 0x4a
	.zero		1
	.zero		1


	//----- nvinfo : EIATTR_EXIT_INSTR_OFFSETS
	.align		4
        /*0058*/ 	.byte	0x04, 0x1c
        /*005a*/ 	.short	(.L_23 - .L_22)


	//   ....[0]....
.L_22:
        /*005c*/ 	.word	0x00000ab0


	//----- nvinfo : EIATTR_CBANK_PARAM_SIZE
	.align		4
.L_23:
        /*0060*/ 	.byte	0x03, 0x19
        /*0062*/ 	.short	0x001c


	//----- nvinfo : EIATTR_PARAM_CBANK
	.align		4
        /*0064*/ 	.byte	0x04, 0x0a
        /*0066*/ 	.short	(.L_25 - .L_24)
	.align		4
.L_24:
        /*0068*/ 	.word	index@(.nv.constant0._Z9mat_naivePfS_S_i)
        /*006c*/ 	.short	0x0380
        /*006e*/ 	.short	0x001c


	//----- nvinfo : EIATTR_SW_WAR
	.align		4
.L_25:
        /*0070*/ 	.byte	0x04, 0x36
        /*0072*/ 	.short	(.L_27 - .L_26)
.L_26:
        /*0074*/ 	.word	0x00000008
.L_27:


//--------------------- .nv.info._Z17tiled_mat_productPfS_S_i --------------------------
	.section	.nv.info._Z17tiled_mat_productPfS_S_i,"",@"SHT_CUDA_INFO"
	.sectionflags	@""
	.align	4


	//----- nvinfo : EIATTR_CUDA_API_VERSION
	.align		4
        /*0000*/ 	.byte	0x04, 0x37
        /*0002*/ 	.short	(.L_29 - .L_28)
.L_28:
        /*0004*/ 	.word	0x00000082


	//----- nvinfo : EIATTR_KPARAM_INFO
	.align		4
.L_29:
        /*0008*/ 	.byte	0x04, 0x17
        /*000a*/ 	.short	(.L_31 - .L_30)
.L_30:
        /*000c*/ 	.word	0x00000000
        /*0010*/ 	.short	0x0003
        /*0012*/ 	.short	0x0018
        /*0014*/ 	.byte	0x00, 0xf0, 0x11, 0x00


	//----- nvinfo : EIATTR_KPARAM_INFO
	.align		4
.L_31:
        /*0018*/ 	.byte	0x04, 0x17
        /*001a*/ 	.short	(.L_33 - .L_32)
.L_32:
        /*001c*/ 	.word	0x00000000
        /*0020*/ 	.short	0x0002
        /*0022*/ 	.short	0x0010
        /*0024*/ 	.byte	0x00, 0xf5, 0x21, 0x00


	//----- nvinfo : EIATTR_KPARAM_INFO
	.align		4
.L_33:
        /*0028*/ 	.byte	0x04, 0x17
        /*002a*/ 	.short	(.L_35 - .L_34)
.L_34:
        /*002c*/ 	.word	0x00000000
        /*0030*/ 	.short	0x0001
        /*0032*/ 	.short	0x0008
        /*0034*/ 	.byte	0x00, 0xf5, 0x21, 0x00


	//----- nvinfo : EIATTR_KPARAM_INFO
	.align		4
.L_35:
        /*0038*/ 	.byte	0x04, 0x17
        /*003a*/ 	.short	(.L_37 - .L_36)
.L_36:
        /*003c*/ 	.word	0x00000000
        /*0040*/ 	.short	0x0000
        /*0042*/ 	.short	0x0000
        /*0044*/ 	.byte	0x00, 0xf5, 0x21, 0x00


	//----- nvinfo : EIATTR_SPARSE_MMA_MASK
	.align		4
.L_37:
        /*0048*/ 	.byte	0x03, 0x50
        /*004a*/ 	.short	0x0000


	//----- nvinfo : EIATTR_MAXREG_COUNT
	.align		4
        /*004c*/ 	.byte	0x03, 0x1b
        /*004e*/ 	.short	0x00ff


	//----- nvinfo : EIATTR_NUM_BARRIERS
	.align		4
        /*0050*/ 	.byte	0x02, 0x4c
        /*0052*/ 	.byte	0x01
	.zero		1


	//----- nvinfo : EIATTR_MERCURY_ISA_VERSION
	.align		4
        /*0054*/ 	.byte	0x03, 0x5f
        /*0056*/ 	.short	0x0101


	//----- nvinfo : EIATTR_VRC_CTA_INIT_COUNT
	.align		4
        /*0058*/ 	.byte	0x02, 0x4a
	.zero		1
	.zero		1


	//----- nvinfo : EIATTR_EXIT_INSTR_OFFSETS
	.align		4
        /*005c*/ 	.byte	0x04, 0x1c
        /*005e*/ 	.short	(.L_39 - .L_38)


	//   ....[0]....
.L_38:
        /*0060*/ 	.word	0x00001010


	//----- nvinfo : EIATTR_CBANK_PARAM_SIZE
	.align		4
.L_39:
        /*0064*/ 	.byte	0x03, 0x19
        /*0066*/ 	.short	0x001c


	//----- nvinfo : EIATTR_PARAM_CBANK
	.align		4
        /*0068*/ 	.byte	0x04, 0x0a
        /*006a*/ 	.short	(.L_41 - .L_40)
	.align		4
.L_40:
        /*006c*/ 	.word	index@(.nv.constant0._Z17tiled_mat_productPfS_S_i)
        /*0070*/ 	.short	0x0380
        /*0072*/ 	.short	0x001c


	//----- nvinfo : EIATTR_SW_WAR
	.align		4
.L_41:
        /*0074*/ 	.byte	0x04, 0x36
        /*0076*/ 	.short	(.L_43 - .L_42)
.L_42:
        /*0078*/ 	.word	0x00000008
.L_43:


//--------------------- .nv.callgraph             --------------------------
	.section	.nv.callgraph,"",@"SHT_CUDA_CALLGRAPH"
	.align	4
	.sectionentsize	8
	.align		4
        /*0000*/ 	.word	0x00000000
	.align		4
        /*0004*/ 	.word	0xffffffff
	.align		4
        /*0008*/ 	.word	0x00000000
	.align		4
        /*000c*/ 	.word	0xfffffffe
	.align		4
        /*0010*/ 	.word	0x00000000
	.align		4
        /*0014*/ 	.word	0xfffffffd
	.align		4
        /*0018*/ 	.word	0x00000000
	.align		4
        /*001c*/ 	.word	0xfffffffc


//--------------------- .text._Z9mat_naivePfS_S_i --------------------------
	.section	.text._Z9mat_naivePfS_S_i,"ax",@progbits
	.align	128
        .global         _Z9mat_naivePfS_S_i
        .type           _Z9mat_naivePfS_S_i,@function
        .size           _Z9mat_naivePfS_S_i,(.L_x_10 - _Z9mat_naivePfS_S_i)
        .other          _Z9mat_naivePfS_S_i,@"STO_CUDA_ENTRY STV_DEFAULT"
_Z9mat_naivePfS_S_i:
.text._Z9mat_naivePfS_S_i:
[----:B------:R-:W-:Y:S01]  /*0000*/  LDC R1, c[0x0][0x37c] ;  /* 0x0000df00ff017b82 */ /* 0x000fe20000000800 */
[----:B------:R-:W0:Y:S01]  /*0010*/  S2R R3, SR_TID.Y ;  /* 0x0000000000037919 */ /* 0x000e220000002200 */
[----:B------:R-:W1:Y:S06]  /*0020*/  LDCU UR18, c[0x0][0x398] ;  /* 0x00007300ff1277ac */ /* 0x000e6c0008000800 */
[----:B------:R-:W0:Y:S01]  /*0030*/  LDC R0, c[0x0][0x364] ;  /* 0x0000d900ff007b82 */ /* 0x000e220000000800 */
[----:B------:R-:W-:Y:S01]  /*0040*/  HFMA2 R12, -RZ, RZ, 0, 0 ;  /* 0x00000000ff0c7431 */ /* 0x000fe200000001ff */
[----:B------:R-:W2:Y:S01]  /*0050*/  S2R R2, SR_TID.X ;  /* 0x0000000000027919 */ /* 0x000ea20000002100 */
[----:B------:R-:W3:Y:S05]  /*0060*/  LDCU.64 UR16, c[0x0][0x358] ;  /* 0x00006b00ff1077ac */ /* 0x000eea0008000a00 */
[----:B------:R-:W0:Y:S08]  /*0070*/  S2UR UR4, SR_CTAID.Y ;  /* 0x00000000000479c3 */ /* 0x000e300000002600 */
[----:B------:R-:W2:Y:S01]  /*0080*/  S2UR UR5, SR_CTAID.X ;  /* 0x00000000000579c3 */ /* 0x000ea20000002500 */
[----:B-1----:R-:W-:-:S07]  /*0090*/  UISETP.GE.AND UP0, UPT, UR18, 0x1, UPT ;  /* 0x000000011200788c */ /* 0x002fce000bf06270 */
[----:B------:R-:W2:Y:S01]  /*00a0*/  LDC R13, c[0x0][0x360] ;  /* 0x0000d800ff0d7b82 */ /* 0x000ea20000000800 */
[----:B0-----:R-:W-:Y:S02]  /*00b0*/  IMAD R0, R0, UR4, R3 ;  /* 0x0000000400007c24 */ /* 0x001fe4000f8e0203 */
[----:B--2---:R-:W-:Y:S01]  /*00c0*/  IMAD R13, R13, UR5, R2 ;  /* 0x000000050d0d7c24 */ /* 0x004fe2000f8e0202 */
[----:B---3--:R-:W-:Y:S06]  /*00d0*/  BRA.U !UP0, `(.L_x_0) ;  /* 0x0000000908647547 */ /* 0x008fec000b800000 */
[----:B------:R-:W-:Y:S02]  /*00e0*/  UISETP.GE.U32.AND UP1, UPT, UR18, 0x8, UPT ;  /* 0x000000081200788c */ /* 0x000fe4000bf26070 */
[----:B------:R-:W-:Y:S01]  /*00f0*/  IMAD R5, R0, UR18, RZ ;  /* 0x0000001200057c24 */ /* 0x000fe2000f8e02ff */
[----:B------:R-:W-:Y:S01]  /*0100*/  ULOP3.LUT UR19, UR18, 0x7, URZ, 0xc0, !UPT ;  /* 0x0000000712137892 */ /* 0x000fe2000f8ec0ff */
[----:B------:R-:W-:Y:S01]  /*0110*/  MOV R12, RZ ;  /* 0x000000ff000c7202 */ /* 0x000fe20000000f00 */
[----:B------:R-:W-:Y:S02]  /*0120*/  UMOV UR4, URZ ;  /* 0x000000ff00047c82 */ /* 0x000fe40008000000 */
[----:B------:R-:W-:Y:S02]  /*0130*/  UISETP.NE.AND UP0, UPT, UR19, URZ, UPT ;  /* 0x000000ff1300728c */ /* 0x000fe4000bf05270 */
[----:B------:R-:W-:Y:S09]  /*0140*/  BRA.U !UP1, `(.L_x_1) ;  /* 0x0000000509087547 */ /* 0x000ff2000b800000 */
[----:B------:R-:W0:Y:S01]  /*0150*/  LDCU.128 UR20, c[0x0][0x380] ;  /* 0x00007000ff1477ac */ /* 0x000e220008000c00 */
[----:B------:R-:W-:Y:S02]  /*0160*/  MOV R12, RZ ;  /* 0x000000ff000c7202 */ /* 0x000fe40000000f00 */
[----:B------:R-:W-:Y:S01]  /*0170*/  MOV R14, R13 ;  /* 0x0000000d000e7202 */ /* 0x000fe20000000f00 */
[----:B------:R-:W-:-:S04]  /*0180*/  ULOP3.LUT UR4, UR18, 0x7ffffff8, URZ, 0xc0, !UPT ;  /* 0x7ffffff812047892 */ /* 0x000fc8000f8ec0ff */
[----:B------:R-:W-:Y:S01]  /*0190*/  UIADD3 UR5, UPT, UPT, -UR4, URZ, URZ ;  /* 0x000000ff04057290 */ /* 0x000fe2000fffe1ff */
[----:B0-----:R-:W-:Y:S01]  /*01a0*/  MOV R2, UR20 ;  /* 0x0000001400027c02 */ /* 0x001fe20008000f00 */
[----:B------:R-:W-:Y:S01]  /*01b0*/  UIMAD.WIDE.U32 UR6, UR18, 0xc, UR22 ;  /* 0x0000000c120678a5 */ /* 0x000fe2000f8e0016 */
[----:B------:R-:W-:Y:S01]  /*01c0*/  MOV R3, UR21 ;  /* 0x0000001500037c02 */ /* 0x000fe20008000f00 */
[----:B------:R-:W-:Y:S02]  /*01d0*/  UIMAD.WIDE.U32 UR8, UR18, 0x10, UR22 ;  /* 0x00000010120878a5 */ /* 0x000fe4000f8e0016 */
[----:B------:R-:W-:Y:S01]  /*01e0*/  UIMAD.WIDE.U32 UR10, UR18, 0x14, UR22 ;  /* 0x00000014120a78a5 */ /* 0x000fe2000f8e0016 */
[----:B------:R-:W-:Y:S01]  /*01f0*/  IMAD.WIDE.U32 R2, R5, 0x4, R2 ;  /* 0x0000000405027825 */ /* 0x000fe200078e0002 */
[----:B------:R-:W-:Y:S02]  /*0200*/  UIMAD.WIDE.U32 UR12, UR18, 0x18, UR22 ;  /* 0x00000018120c78a5 */ /* 0x000fe4000f8e0016 */
[----:B------:R-:W-:Y:S01]  /*0210*/  UIMAD.WIDE.U32 UR14, UR18, 0x1c, UR22 ;  /* 0x0000001c120e78a5 */ /* 0x000fe2000f8e0016 */
[----:B------:R-:W-:-:S04]  /*0220*/  IADD3 R2, P0, PT, R2, 0x10, RZ ;  /* 0x0000001002027810 */ /* 0x000fc80007f1e0ff */
[----:B------:R-:W-:-:S09]  /*0230*/  IADD3.X R3, PT, PT, RZ, R3, RZ, P0, !PT ;  /* 0x00000003ff037210 */ /* 0x000fd200007fe4ff */
.L_x_2:
[----:B------:R-:W-:Y:S01]  /*0240*/  HFMA2 R23, -RZ, RZ, 0, 2.384185791015625e-07 ;  /* 0x00000004ff177431 */ /* 0x000fe200000001ff */
[----:B------:R-:W-:Y:S01]  /*0250*/  UIMAD.WIDE.U32 UR24, UR18, 0x4, UR22 ;  /* 0x00000004121878a5 */ /* 0x000fe2000f8e0016 */
[----:B------:R-:W2:Y:S01]  /*0260*/  LDG.E R21, desc[UR16][R2.64+-0x10] ;  /* 0xfffff01002157981 */ /* 0x000ea2000c1e1900 */
[----:B------:R-:W-:Y:S01]  /*0270*/  UIMAD.WIDE.U32 UR20, UR18, 0x8, UR22 ;  /* 0x00000008121478a5 */ /* 0x000fe2000f8e0016 */
[----:B------:R-:W-:Y:S02]  /*0280*/  IMAD.MOV.U32 R11, RZ, RZ, 0x4 ;  /* 0x00000004ff0b7424 */ /* 0x000fe400078e00ff */
[----:B------:R-:W-:Y:S01]  /*0290*/  HFMA2 R7, -RZ, RZ, 0, 2.384185791015625e-07 ;  /* 0x00000004ff077431 */ /* 0x000fe200000001ff */
[----:B------:R-:W3:Y:S01]  /*02a0*/  LDG.E R19, desc[UR16][R2.64+-0xc] ;  /* 0xfffff41002137981 */ /* 0x000ee2000c1e1900 */
[----:B------:R-:W-:Y:S02]  /*02b0*/  MOV R8, UR24 ;  /* 0x0000001800087c02 */ /* 0x000fe40008000f00 */
[----:B------:R-:W-:Y:S01]  /*02c0*/  MOV R9, UR25 ;  /* 0x0000001900097c02 */ /* 0x000fe20008000f00 */
[C---:B------:R-:W-:Y:S01]  /*02d0*/  IMAD.WIDE R22, R14.reuse, R23, UR22 ;  /* 0x000000160e167e25 */ /* 0x040fe2000f8e0217 */
[----:B------:R-:W-:Y:S01]  /*02e0*/  MOV R24, UR20 ;  /* 0x0000001400187c02 */ /* 0x000fe20008000f00 */
[----:B------:R-:W4:Y:S01]  /*02f0*/  LDG.E R17, desc[UR16][R2.64+-0x8] ;  /* 0xfffff81002117981 */ /* 0x000f22000c1e1900 */
[----:B------:R-:W-:Y:S01]  /*0300*/  MOV R25, UR21 ;  /* 0x0000001500197c02 */ /* 0x000fe20008000f00 */
[----:B------:R-:W-:-:S02]  /*0310*/  IMAD.WIDE R8, R14, 0x4, R8 ;  /* 0x000000040e087825 */ /* 0x000fc400078e0208 */
[----:B------:R-:W2:Y:S02]  /*0320*/  LDG.E R22, desc[UR16][R22.64] ;  /* 0x0000001016167981 */ /* 0x000ea4000c1e1900 */
[C---:B------:R-:W-:Y:S01]  /*0330*/  IMAD.WIDE R24, R14.reuse, 0x4, R24 ;  /* 0x000000040e187825 */ /* 0x040fe200078e0218 */
[----:B------:R-:W-:Y:S01]  /*0340*/  MOV R5, 0x4 ;  /* 0x0000000400057802 */ /* 0x000fe20000000f00 */
[----:B------:R0:W3:Y:S02]  /*0350*/  LDG.E R20, desc[UR16][R8.64] ;  /* 0x0000001008147981 */ /* 0x0000e4000c1e1900 */
[C---:B------:R-:W-:Y:S02]  /*0360*/  IMAD.WIDE R10, R14.reuse, R11, UR6 ;  /* 0x000000060e0a7e25 */ /* 0x040fe4000f8e020b */
[----:B------:R-:W4:Y:S02]  /*0370*/  LDG.E R18, desc[UR16][R24.64] ;  /* 0x0000001018127981 */ /* 0x000f24000c1e1900 */
[----:B------:R-:W-:-:S04]  /*0380*/  IMAD.WIDE R4, R14, R5, UR8 ;  /* 0x000000080e047e25 */ /* 0x000fc8000f8e0205 */
[----:B------:R-:W-:Y:S01]  /*0390*/  HFMA2 R27, -RZ, RZ, 0, 2.384185791015625e-07 ;  /* 0x00000004ff1b7431 */ /* 0x000fe200000001ff */
[----:B------:R1:W5:Y:S01]  /*03a0*/  LDG.E R16, desc[UR16][R10.64] ;  /* 0x000000100a107981 */ /* 0x000362000c1e1900 */
[----:B0-----:R-:W-:-:S03]  /*03b0*/  MOV R9, 0x4 ;  /* 0x0000000400097802 */ /* 0x001fc60000000f00 */
[----:B------:R-:W5:Y:S01]  /*03c0*/  LDG.E R15, desc[UR16][R2.64+-0x4] ;  /* 0xfffffc10020f7981 */ /* 0x000f62000c1e1900 */
[----:B------:R-:W-:-:S03]  /*03d0*/  IMAD.WIDE R6, R14, R7, UR10 ;  /* 0x0000000a0e067e25 */ /* 0x000fc6000f8e0207 */
[----:B------:R0:W5:Y:S01]  /*03e0*/  LDG.E R4, desc[UR16][R4.64] ;  /* 0x0000001004047981 */ /* 0x000162000c1e1900 */
[----:B------:R-:W-:-:S03]  /*03f0*/  IMAD.WIDE R8, R14, R9, UR12 ;  /* 0x0000000c0e087e25 */ /* 0x000fc6000f8e0209 */
[----:B------:R-:W5:Y:S01]  /*0400*/  LDG.E R23, desc[UR16][R2.64] ;  /* 0x0000001002177981 */ /* 0x000f62000c1e1900 */
[----:B-1----:R-:W-:-:S03]  /*0410*/  IMAD.WIDE R10, R14, R27, UR14 ;  /* 0x0000000e0e0a7e25 */ /* 0x002fc6000f8e021b */
[----:B------:R-:W5:Y:S04]  /*0420*/  LDG.E R7, desc[UR16][R6.64] ;  /* 0x0000001006077981 */ /* 0x000f68000c1e1900 */
[----:B------:R-:W5:Y:S04]  /*0430*/  LDG.E R24, desc[UR16][R2.64+0x4] ;  /* 0x0000041002187981 */ /* 0x000f68000c1e1900 */
[----:B------:R-:W5:Y:S04]  /*0440*/  LDG.E R8, desc[UR16][R8.64] ;  /* 0x0000001008087981 */ /* 0x000f68000c1e1900 */
[----:B------:R-:W5:Y:S04]  /*0450*/  LDG.E R25, desc[UR16][R2.64+0x8] ;  /* 0x0000081002197981 */ /* 0x000f68000c1e1900 */
[----:B------:R-:W5:Y:S04]  /*0460*/  LDG.E R10, desc[UR16][R10.64] ;  /* 0x000000100a0a7981 */ /* 0x000f68000c1e1900 */
[----:B------:R1:W5:Y:S01]  /*0470*/  LDG.E R27, desc[UR16][R2.64+0xc] ;  /* 0x00000c10021b7981 */ /* 0x000362000c1e1900 */
[----:B------:R-:W-:-:S04]  /*0480*/  UIADD3 UR5, UPT, UPT, UR5, 0x8, URZ ;  /* 0x0000000805057890 */ /* 0x000fc8000fffe0ff */
[----:B------:R-:W-:Y:S01]  /*0490*/  UISETP.NE.AND UP1, UPT, UR5, URZ, UPT ;  /* 0x000000ff0500728c */ /* 0x000fe2000bf25270 */
[----:B0-----:R-:W-:Y:S02]  /*04a0*/  MOV R5, UR18 ;  /* 0x0000001200057c02 */ /* 0x001fe40008000f00 */
[----:B-1----:R-:W-:Y:S02]  /*04b0*/  IADD3 R2, P0, PT, R2, 0x20, RZ ;  /* 0x0000002002027810 */ /* 0x002fe40007f1e0ff */
[----:B------:R-:W-:Y:S02]  /*04c0*/  LEA R14, R5, R14, 0x3 ;  /* 0x0000000e050e7211 */ /* 0x000fe400078e18ff */
[----:B------:R-:W-:Y:S01]  /*04d0*/  IADD3.X R3, PT, PT, RZ, R3, RZ, P0, !PT ;  /* 0x00000003ff037210 */ /* 0x000fe200007fe4ff */
[----:B--2---:R-:W-:-:S04]  /*04e0*/  FFMA R22, R21, R22, R12 ;  /* 0x0000001615167223 */ /* 0x004fc8000000000c */
[----:B---3--:R-:W-:-:S04]  /*04f0*/  FFMA R20, R19, R20, R22 ;  /* 0x0000001413147223 */ /* 0x008fc80000000016 */
[----:B----4-:R-:W-:-:S04]  /*0500*/  FFMA R18, R17, R18, R20 ;  /* 0x0000001211127223 */ /* 0x010fc80000000014 */
[----:B-----5:R-:W-:-:S04]  /*0510*/  FFMA R16, R15, R16, R18 ;  /* 0x000000100f107223 */ /* 0x020fc80000000012 */
[----:B------:R-:W-:-:S04]  /*0520*/  FFMA R23, R23, R4, R16 ;  /* 0x0000000417177223 */ /* 0x000fc80000000010 */
[----:B------:R-:W-:-:S04]  /*0530*/  FFMA R24, R24, R7, R23 ;  /* 0x0000000718187223 */ /* 0x000fc80000000017 */
[----:B------:R-:W-:-:S04]  /*0540*/  FFMA R8, R25, R8, R24 ;  /* 0x0000000819087223 */ /* 0x000fc80000000018 */
[----:B------:R-:W-:Y:S01]  /*0550*/  FFMA R12, R27, R10, R8 ;  /* 0x0000000a1b0c7223 */ /* 0x000fe20000000008 */
[----:B------:R-:W-:Y:S06]  /*0560*/  BRA.U UP1, `(.L_x_2) ;  /* 0xfffffffd01347547 */ /* 0x000fec000b83ffff */
.L_x_1:
[----:B------:R-:W-:Y:S05]  /*0570*/  BRA.U !UP0, `(.L_x_0) ;  /* 0x00000005083c7547 */ /* 0x000fea000b800000 */
[----:B------:R-:W-:Y:S01]  /*0580*/  UISETP.GE.U32.AND UP0, UPT, UR19, 0x4, UPT ;  /* 0x000000041300788c */ /* 0x000fe2000bf06070 */
[----:B------:R-:W-:Y:S01]  /*0590*/  IMAD R2, R0, UR18, RZ ;  /* 0x0000001200027c24 */ /* 0x000fe2000f8e02ff */
[----:B------:R-:W-:-:S04]  /*05a0*/  ULOP3.LUT UR5, UR18, 0x3, URZ, 0xc0, !UPT ;  /* 0x0000000312057892 */ /* 0x000fc8000f8ec0ff */
[----:B------:R-:W-:-:S03]  /*05b0*/  UISETP.NE.AND UP1, UPT, UR5, URZ, UPT ;  /* 0x000000ff0500728c */ /* 0x000fc6000bf25270 */
[----:B------:R-:W-:Y:S08]  /*05c0*/  BRA.U !UP0, `(.L_x_3) ;  /* 0x00000001087c7547 */ /* 0x000ff0000b800000 */
[----:B------:R-:W0:Y:S01]  /*05d0*/  LDC.64 R6, c[0x0][0x388] ;  /* 0x0000e200ff067b82 */ /* 0x000e220000000a00 */
[----:B------:R-:W1:Y:S01]  /*05e0*/  LDCU.64 UR6, c[0x0][0x380] ;  /* 0x00007000ff0677ac */ /* 0x000e620008000a00 */
[----:B------:R-:W-:Y:S01]  /*05f0*/  MOV R4, UR4 ;  /* 0x0000000400047c02 */ /* 0x000fe20008000f00 */
[C---:B------:R-:W-:Y:S01]  /*0600*/  VIADD R3, R2.reuse, UR4 ;  /* 0x0000000402037c36 */ /* 0x040fe20008000000 */
[----:B------:R-:W-:Y:S02]  /*0610*/  MOV R11, UR18 ;  /* 0x00000012000b7c02 */ /* 0x000fe40008000f00 */
[----:B------:R-:W-:Y:S01]  /*0620*/  IADD3 R14, P0, PT, R2, UR4, RZ ;  /* 0x00000004020e7c10 */ /* 0x000fe2000ff1e0ff */
[----:B------:R-:W-:Y:S01]  /*0630*/  IMAD R5, R4, UR18, R13 ;  /* 0x0000001204057c24 */ /* 0x000fe2000f8e020d */
[----:B------:R-:W2:Y:S01]  /*0640*/  LDC.64 R8, c[0x0][0x380] ;  /* 0x0000e000ff087b82 */ /* 0x000ea20000000a00 */
[----:B------:R-:W-:Y:S02]  /*0650*/  MOV R15, UR18 ;  /* 0x00000012000f7c02 */ /* 0x000fe40008000f00 */
[----:B------:R-:W-:Y:S01]  /*0660*/  MOV R17, UR18 ;  /* 0x0000001200117c02 */ /* 0x000fe20008000f00 */
[----:B0-----:R-:W-:-:S04]  /*0670*/  IMAD.WIDE R6, R5, 0x4, R6 ;  /* 0x0000000405067825 */ /* 0x001fc800078e0206 */
[----:B------:R-:W-:Y:S02]  /*0680*/  IMAD.WIDE.U32 R10, R11, 0x4, R6 ;  /* 0x000000040b0a7825 */ /* 0x000fe400078e0006 */
[----:B------:R-:W3:Y:S02]  /*0690*/  LDG.E R6, desc[UR16][R6.64] ;  /* 0x0000001006067981 */ /* 0x000ee4000c1e1900 */
[----:B--2---:R-:W-:Y:S01]  /*06a0*/  IMAD.WIDE.U32 R8, R3, 0x4, R8 ;  /* 0x0000000403087825 */ /* 0x004fe200078e0008 */
[----:B------:R-:W-:Y:S02]  /*06b0*/  IADD3.X R3, PT, PT, RZ, RZ, RZ, P0, !PT ;  /* 0x000000ffff037210 */ /* 0x000fe400007fe4ff */
[----:B-1----:R-:W-:-:S03]  /*06c0*/  LEA R4, P0, R14, UR6, 0x2 ;  /* 0x000000060e047c11 */ /* 0x002fc6000f8010ff */
[----:B------:R-:W3:Y:S01]  /*06d0*/  LDG.E R9, desc[UR16][R8.64] ;  /* 0x0000001008097981 */ /* 0x000ee2000c1e1900 */
[----:B------:R-:W-:Y:S01]  /*06e0*/  LEA.HI.X R5, R14, UR7, R3, 0x2, P0 ;  /* 0x000000070e057c11 */ /* 0x000fe200080f1403 */
[----:B------:R-:W-:Y:S02]  /*06f0*/  IMAD.WIDE.U32 R14, R15, 0x4, R10 ;  /* 0x000000040f0e7825 */ /* 0x000fe400078e000a */
[----:B------:R-:W2:Y:S04]  /*0700*/  LDG.E R3, desc[UR16][R10.64] ;  /* 0x000000100a037981 */ /* 0x000ea8000c1e1900 */
[----:B------:R-:W2:Y:S01]  /*0710*/  LDG.E R18, desc[UR16][R4.64+0x4] ;  /* 0x0000041004127981 */ /* 0x000ea2000c1e1900 */
[----:B------:R-:W-:-:S03]  /*0720*/  IMAD.WIDE.U32 R16, R17, 0x4, R14 ;  /* 0x0000000411107825 */ /* 0x000fc600078e000e */
[----:B------:R-:W4:Y:S04]  /*0730*/  LDG.E R19, desc[UR16][R14.64] ;  /* 0x000000100e137981 */ /* 0x000f28000c1e1900 */
[----:B------:R-:W4:Y:S04]  /*0740*/  LDG.E R20, desc[UR16][R4.64+0x8] ;  /* 0x0000081004147981 */ /* 0x000f28000c1e1900 */
[----:B------:R-:W5:Y:S04]  /*0750*/  LDG.E R22, desc[UR16][R4.64+0xc] ;  /* 0x00000c1004167981 */ /* 0x000f68000c1e1900 */
[----:B------:R-:W5:Y:S01]  /*0760*/  LDG.E R16, desc[UR16][R16.64] ;  /* 0x0000001010107981 */ /* 0x000f62000c1e1900 */
[----:B------:R-:W-:Y:S01]  /*0770*/  UIADD3 UR4, UPT, UPT, UR4, 0x4, URZ ;  /* 0x0000000404047890 */ /* 0x000fe2000fffe0ff */
[----:B---3--:R-:W-:-:S04]  /*0780*/  FFMA R9, R9, R6, R12 ;  /* 0x0000000609097223 */ /* 0x008fc8000000000c */
[----:B--2---:R-:W-:-:S04]  /*0790*/  FFMA R3, R18, R3, R9 ;  /* 0x0000000312037223 */ /* 0x004fc80000000009 */
[----:B----4-:R-:W-:-:S04]  /*07a0*/  FFMA R3, R20, R19, R3 ;  /* 0x0000001314037223 */ /* 0x010fc80000000003 */
[----:B-----5:R-:W-:-:S07]  /*07b0*/  FFMA R12, R22, R16, R3 ;  /* 0x00000010160c7223 */ /* 0x020fce0000000003 */
.L_x_3:
[----:B------:R-:W-:Y:S05]  /*07c0*/  BRA.U !UP1, `(.L_x_0) ;  /* 0x0000000109a87547 */ /* 0x000fea000b800000 */
[----:B------:R-:W-:Y:S01]  /*07d0*/  UISETP.NE.AND UP0, UPT, UR5, 0x1, UPT ;  /* 0x000000010500788c */ /* 0x000fe2000bf05270 */
[----:B------:R-:W-:Y:S01]  /*07e0*/  MOV R4, UR4 ;  /* 0x0000000400047c02 */ /* 0x000fe20008000f00 */
[----:B------:R-:W-:Y:S02]  /*07f0*/  ULOP3.LUT UR5, UR18, 0x1, URZ, 0xc0, !UPT ;  /* 0x0000000112057892 */ /* 0x000fe4000f8ec0ff */
[----:B------:R-:W-:Y:S02]  /*0800*/  MOV R17, UR18 ;  /* 0x0000001200117c02 */ /* 0x000fe40008000f00 */
[----:B------:R-:W-:Y:S01]  /*0810*/  UISETP.NE.U32.AND UP1, UPT, UR5, 0x1, UPT ;  /* 0x000000010500788c */ /* 0x000fe2000bf25070 */
[----:B------:R-:W-:-:S04]  /*0820*/  PLOP3.LUT P1, PT, PT, PT, UP0, 0x80, 0x8 ;  /* 0x000000000008781c */ /* 0x000fc80003f2f008 */
[----:B------:R-:W0:Y:S01]  /*0830*/  @UP0 LDCU.128 UR8, c[0x0][0x380] ;  /* 0x00007000ff0807ac */ /* 0x000e220008000c00 */
[----:B------:R-:W-:Y:S01]  /*0840*/  PLOP3.LUT P0, PT, PT, PT, UP1, 0x80, 0x8 ;  /* 0x000000000008781c */ /* 0x000fe20003f0f018 */
[----:B------:R-:W1:Y:S04]  /*0850*/  @UP0 LDCU.64 UR6, c[0x0][0x380] ;  /* 0x00007000ff0607ac */ /* 0x000e680008000a00 */
[----:B------:R-:W2:Y:S03]  /*0860*/  @!UP1 LDCU.128 UR12, c[0x0][0x380] ;  /* 0x00007000ff0c97ac */ /* 0x000ea60008000c00 */
[C---:B------:R-:W-:Y:S02]  /*0870*/  @P1 IADD3 R3, PT, PT, R2.reuse, UR4, RZ ;  /* 0x0000000402031c10 */ /* 0x040fe4000fffe0ff */
[----:B------:R-:W-:Y:S01]  /*0880*/  @P1 IADD3 R5, P2, PT, R2, UR4, RZ ;  /* 0x0000000402051c10 */ /* 0x000fe2000ff5e0ff */
[----:B------:R-:W-:-:S03]  /*0890*/  @UP0 UIADD3 UR4, UPT, UPT, UR4, 0x2, URZ ;  /* 0x0000000204040890 */ /* 0x000fc6000fffe0ff */
[----:B------:R-:W-:Y:S02]  /*08a0*/  @P1 IADD3.X R8, PT, PT, RZ, RZ, RZ, P2, !PT ;  /* 0x000000ffff081210 */ /* 0x000fe400017fe4ff */
[----:B0-----:R-:W-:Y:S01]  /*08b0*/  MOV R14, UR8 ;  /* 0x00000008000e7c02 */ /* 0x001fe20008000f00 */
[----:B------:R-:W-:Y:S01]  /*08c0*/  IMAD.U32 R6, RZ, RZ, UR10 ;  /* 0x0000000aff067e24 */ /* 0x000fe2000f8e00ff */
[----:B------:R-:W-:Y:S02]  /*08d0*/  MOV R15, UR9 ;  /* 0x00000009000f7c02 */ /* 0x000fe40008000f00 */
[----:B------:R-:W-:Y:S01]  /*08e0*/  MOV R7, UR11 ;  /* 0x0000000b00077c02 */ /* 0x000fe20008000f00 */
[----:B------:R-:W-:-:S04]  /*08f0*/  @P1 IMAD.WIDE.U32 R14, R3, 0x4, R14 ;  /* 0x00000004030e1825 */ /* 0x000fc800078e000e */
[----:B------:R-:W-:Y:S01]  /*0900*/  @P1 IMAD R3, R4, UR18, R13 ;  /* 0x0000001204031c24 */ /* 0x000fe2000f8e020d */
[----:B-1----:R-:W-:Y:S02]  /*0910*/  @P1 LEA R4, P2, R5, UR6, 0x2 ;  /* 0x0000000605041c11 */ /* 0x002fe4000f8410ff */
[----:B------:R-:W-:Y:S01]  /*0920*/  MOV R18, UR4 ;  /* 0x0000000400127c02 */ /* 0x000fe20008000f00 */
[----:B------:R-:W-:Y:S01]  /*0930*/  @P1 IMAD.WIDE R6, R3, 0x4, R6 ;  /* 0x0000000403061825 */ /* 0x000fe200078e0206 */
[----:B------:R-:W-:Y:S01]  /*0940*/  @P1 LEA.HI.X R5, R5, UR7, R8, 0x2, P2 ;  /* 0x0000000705051c11 */ /* 0x000fe200090f1408 */
[----:B------:R-:W3:Y:S01]  /*0950*/  @P1 LDG.E R3, desc[UR16][R14.64] ;  /* 0x000000100e031981 */ /* 0x000ee2000c1e1900 */
[----:B--2---:R-:W-:Y:S01]  /*0960*/  MOV R8, UR12 ;  /* 0x0000000c00087c02 */ /* 0x004fe20008000f00 */
[----:B------:R-:W-:Y:S01]  /*0970*/  @!P0 IMAD R21, R18, UR18, R13 ;  /* 0x0000001212158c24 */ /* 0x000fe2000f8e020d */
[----:B------:R-:W-:Y:S01]  /*0980*/  MOV R9, UR13 ;  /* 0x0000000d00097c02 */ /* 0x000fe20008000f00 */
[----:B------:R-:W-:Y:S01]  /*0990*/  @P1 IMAD.WIDE.U32 R16, R17, 0x4, R6 ;  /* 0x0000000411101825 */ /* 0x000fe200078e0006 */
[----:B------:R-:W-:Y:S01]  /*09a0*/  @!P0 IADD3 R19, PT, PT, R2, UR4, RZ ;  /* 0x0000000402138c10 */ /* 0x000fe2000fffe0ff */
[----:B------:R-:W3:Y:S01]  /*09b0*/  @P1 LDG.E R6, desc[UR16][R6.64] ;  /* 0x0000001006061981 */ /* 0x000ee2000c1e1900 */
[----:B------:R-:W-:-:S02]  /*09c0*/  MOV R10, UR14 ;  /* 0x0000000e000a7c02 */ /* 0x000fc40008000f00 */
[----:B------:R-:W-:Y:S01]  /*09d0*/  MOV R11, UR15 ;  /* 0x0000000f000b7c02 */ /* 0x000fe20008000f00 */
[----:B------:R-:W-:Y:S01]  /*09e0*/  @!P0 IMAD.WIDE.U32 R8, R19, 0x4, R8 ;  /* 0x0000000413088825 */ /* 0x000fe200078e0008 */
[----:B------:R-:W2:Y:S03]  /*09f0*/  @P1 LDG.E R16, desc[UR16][R16.64] ;  /* 0x0000001010101981 */ /* 0x000ea6000c1e1900 */
[----:B------:R-:W-:Y:S01]  /*0a00*/  @!P0 IMAD.WIDE R10, R21, 0x4, R10 ;  /* 0x00000004150a8825 */ /* 0x000fe200078e020a */
[----:B------:R-:W2:Y:S04]  /*0a10*/  @P1 LDG.E R4, desc[UR16][R4.64+0x4] ;  /* 0x0000041004041981 */ /* 0x000ea8000c1e1900 */
[----:B------:R-:W4:Y:S04]  /*0a20*/  @!P0 LDG.E R9, desc[UR16][R8.64] ;  /* 0x0000001008098981 */ /* 0x000f28000c1e1900 */
[----:B------:R-:W4:Y:S01]  /*0a30*/  @!P0 LDG.E R10, desc[UR16][R10.64] ;  /* 0x000000100a0a8981 */ /* 0x000f22000c1e1900 */
[----:B---3--:R-:W-:-:S04]  /*0a40*/  @P1 FFMA R3, R3, R6, R12 ;  /* 0x0000000603031223 */ /* 0x008fc8000000000c */
[----:B--2---:R-:W-:-:S04]  /*0a50*/  @P1 FFMA R12, R4, R16, R3 ;  /* 0x00000010040c1223 */ /* 0x004fc80000000003 */
[----:B----4-:R-:W-:-:S07]  /*0a60*/  @!P0 FFMA R12, R9, R10, R12 ;  /* 0x0000000a090c8223 */ /* 0x010fce000000000c */
.L_x_0:
[----:B------:R-:W0:Y:S01]  /*0a70*/  LDC.64 R2, c[0x0][0x390] ;  /* 0x0000e400ff027b82 */ /* 0x000e220000000a00 */
[----:B------:R-:W-:-:S04]  /*0a80*/  IMAD R13, R0, UR18, R13 ;  /* 0x00000012000d7c24 */ /* 0x000fc8000f8e020d */
[----:B0-----:R-:W-:-:S05]  /*0a90*/  IMAD.WIDE R2, R13, 0x4, R2 ;  /* 0x000000040d027825 */ /* 0x001fca00078e0202 */
[----:B------:R-:W-:Y:S01]  /*0aa0*/  STG.E desc[UR16][R2.64], R12 ;  /* 0x0000000c02007986 */ /* 0x000fe2000c101910 */
[----:B------:R-:W-:Y:S05]  /*0ab0*/  EXIT ;  /* 0x000000000000794d */ /* 0x000fea0003800000 */
.L_x_4:
[----:B------:R-:W-:-:S00]  /*0ac0*/  BRA `(.L_x_4) ;  /* 0xfffffffc00fc7947 */ /* 0x000fc0000383ffff */
[----:B------:R-:W-:-:S00]  /*0ad0*/  NOP ;  /* 0x0000000000007918 */ /* 0x000fc00000000000 */
        /* <DEDUP_REMOVED lines=10> */
.L_x_10:


//--------------------- .text._Z17tiled_mat_productPfS_S_i --------------------------
	.section	.text._Z17tiled_mat_productPfS_S_i,"ax",@progbits
	.align	128
        .global         _Z17tiled_mat_productPfS_S_i
        .type           _Z17tiled_mat_productPfS_S_i,@function
        .size           _Z17tiled_mat_productPfS_S_i,(.L_x_11 - _Z17tiled_mat_productPfS_S_i)
        .other          _Z17tiled_mat_productPfS_S_i,@"STO_CUDA_ENTRY STV_DEFAULT"
_Z17tiled_mat_productPfS_S_i:
.text._Z17tiled_mat_productPfS_S_i:
[----:B------:R-:W-:Y:S08]  /*0000*/  LDC R1, c[0x0][0x37c] ;  /* 0x0000df00ff017b82 */ /* 0x000ff00000000800 */
[----:B------:R-:W0:Y:S01]  /*0010*/  LDC R2, c[0x0][0x398] ;  /* 0x0000e600ff027b82 */ /* 0x000e220000000800 */
[----:B------:R-:W1:Y:S01]  /*0020*/  S2R R5, SR_CTAID.Y ;  /* 0x0000000000057919 */ /* 0x000e620000002600 */
[----:B------:R-:W2:Y:S01]  /*0030*/  LDCU.64 UR8, c[0x0][0x358] ;  /* 0x00006b00ff0877ac */ /* 0x000ea20008000a00 */
[----:B------:R-:W-:Y:S01]  /*0040*/  HFMA2 R26, -RZ, RZ, 0, 0 ;  /* 0x00000000ff1a7431 */ /* 0x000fe200000001ff */
[----:B------:R-:W1:Y:S01]  /*0050*/  S2R R0, SR_TID.Y ;  /* 0x0000000000007919 */ /* 0x000e620000002200 */
[----:B------:R-:W3:Y:S01]  /*0060*/  S2R R14, SR_CTAID.X ;  /* 0x00000000000e7919 */ /* 0x000ee20000002500 */
[----:B------:R-:W3:Y:S01]  /*0070*/  S2R R11, SR_TID.X ;  /* 0x00000000000b7919 */ /* 0x000ee20000002100 */
[----:B0-----:R-:W-:-:S02]  /*0080*/  ISETP.GE.AND P0, PT, R2, 0x8, PT ;  /* 0x000000080200780c */ /* 0x001fc40003f06270 */
[----:B------:R-:W-:-:S04]  /*0090*/  SHF.R.S32.HI R3, RZ, 0x1f, R2 ;  /* 0x0000001fff037819 */ /* 0x000fc80000011402 */
[----:B------:R-:W-:Y:S02]  /*00a0*/  LEA.HI R3, R3, R2, RZ, 0x3 ;  /* 0x0000000203037211 */ /* 0x000fe400078f18ff */
[----:B-1----:R-:W-:Y:S02]  /*00b0*/  LEA R22, R5, R0, 0x3 ;  /* 0x0000000005167211 */ /* 0x002fe400078e18ff */
[----:B---3--:R-:W-:-:S03]  /*00c0*/  LEA R21, R14, R11, 0x3 ;  /* 0x0000000b0e157211 */ /* 0x008fc600078e18ff */
[----:B--2---:R-:W-:Y:S05]  /*00d0*/  @!P0 BRA `(.L_x_5) ;  /* 0x0000000c00bc8947 */ /* 0x004fea0003800000 */
[----:B------:R-:W0:Y:S01]  /*00e0*/  S2UR UR6, SR_CgaCtaId ;  /* 0x00000000000679c3 */ /* 0x000e220000008800 */
[----:B------:R-:W-:Y:S01]  /*00f0*/  SHF.R.S32.HI R25, RZ, 0x3, R3 ;  /* 0x00000003ff197819 */ /* 0x000fe20000011403 */
[----:B------:R-:W-:Y:S01]  /*0100*/  UMOV UR4, 0x400 ;  /* 0x0000040000047882 */ /* 0x000fe20000000000 */
[----:B------:R-:W-:Y:S01]  /*0110*/  IMAD R20, R22, R2, R11 ;  /* 0x0000000216147224 */ /* 0x000fe200078e020b */
[----:B------:R-:W-:Y:S01]  /*0120*/  UIADD3 UR5, UPT, UPT, UR4, 0x100, URZ ;  /* 0x0000010004057890 */ /* 0x000fe2000fffe0ff */
[----:B------:R-:W-:Y:S02]  /*0130*/  IADD3 R3, PT, PT, R25, -0x1, RZ ;  /* 0xffffffff19037810 */ /* 0x000fe40007ffe0ff */
[----:B------:R-:W-:Y:S02]  /*0140*/  MOV R26, RZ ;  /* 0x000000ff001a7202 */ /* 0x000fe40000000f00 */
[----:B------:R-:W-:Y:S02]  /*0150*/  ISETP.GE.U32.AND P0, PT, R3, 0x3, PT ;  /* 0x000000030300780c */ /* 0x000fe40003f06070 */
[----:B------:R-:W-:Y:S01]  /*0160*/  MOV R16, RZ ;  /* 0x000000ff00107202 */ /* 0x000fe20000000f00 */
[----:B0-----:R-:W-:-:S02]  /*0170*/  ULEA UR4, UR6, UR4, 0x18 ;  /* 0x0000000406047291 */ /* 0x001fc4000f8ec0ff */
[----:B------:R-:W-:-:S04]  /*0180*/  ULEA UR5, UR6, UR5, 0x18 ;  /* 0x0000000506057291 */ /* 0x000fc8000f8ec0ff */
[C---:B------:R-:W-:Y:S02]  /*0190*/  LEA R19, R0.reuse, UR4, 0x5 ;  /* 0x0000000400137c11 */ /* 0x040fe4000f8e28ff */
[C---:B------:R-:W-:Y:S02]  /*01a0*/  LEA R17, R11.reuse, UR5, 0x2 ;  /* 0x000000050b117c11 */ /* 0x040fe4000f8e10ff */
[----:B------:R-:W-:Y:S02]  /*01b0*/  LEA R18, R11, R19, 0x2 ;  /* 0x000000130b127211 */ /* 0x000fe400078e10ff */
[----:B------:R-:W-:Y:S01]  /*01c0*/  LEA R3, R0, R17, 0x5 ;  /* 0x0000001100037211 */ /* 0x000fe200078e28ff */
[----:B------:R-:W-:Y:S06]  /*01d0*/  @!P0 BRA `(.L_x_6) ;  /* 0x0000000400f88947 */ /* 0x000fec0003800000 */
[C---:B------:R-:W-:Y:S01]  /*01e0*/  IADD3 R5, PT, PT, R0.reuse, 0x18, RZ ;  /* 0x0000001800057810 */ /* 0x040fe20007ffe0ff */
[CCC-:B------:R-:W-:Y:S01]  /*01f0*/  IMAD R13, R0.reuse, R2.reuse, R11.reuse ;  /* 0x00000002000d7224 */ /* 0x1c0fe200078e020b */
[C---:B------:R-:W-:Y:S02]  /*0200*/  IADD3 R7, PT, PT, R0.reuse, 0x10, RZ ;  /* 0x0000001000077810 */ /* 0x040fe40007ffe0ff */
[----:B------:R-:W-:Y:S01]  /*0210*/  IADD3 R9, PT, PT, R0, 0x8, RZ ;  /* 0x0000000800097810 */ /* 0x000fe20007ffe0ff */
[-CC-:B------:R-:W-:Y:S01]  /*0220*/  IMAD R5, R5, R2.reuse, R11.reuse ;  /* 0x0000000205057224 */ /* 0x180fe200078e020b */
[----:B------:R-:W-:Y:S01]  /*0230*/  LOP3.LUT R16, R25, 0xffffffc, RZ, 0xc0, !PT ;  /* 0x0ffffffc19107812 */ /* 0x000fe200078ec0ff */
[-CC-:B------:R-:W-:Y:S01]  /*0240*/  IMAD R7, R7, R2.reuse, R11.reuse ;  /* 0x0000000207077224 */ /* 0x180fe200078e020b */
[C---:B------:R-:W-:Y:S01]  /*0250*/  LEA R13, R14.reuse, R13, 0x3 ;  /* 0x0000000d0e0d7211 */ /* 0x040fe200078e18ff */
[----:B------:R-:W-:Y:S01]  /*0260*/  IMAD R9, R9, R2, R11 ;  /* 0x0000000209097224 */ /* 0x000fe200078e020b */
[----:B------:R-:W-:-:S02]  /*0270*/  LEA R23, R14, R5, 0x3 ;  /* 0x000000050e177211 */ /* 0x000fc400078e18ff */
[C---:B------:R-:W-:Y:S02]  /*0280*/  LEA R15, R14.reuse, R7, 0x3 ;  /* 0x000000070e0f7211 */ /* 0x040fe400078e18ff */
[----:B------:R-:W-:Y:S02]  /*0290*/  LEA R14, R14, R9, 0x3 ;  /* 0x000000090e0e7211 */ /* 0x000fe400078e18ff */
[----:B------:R-:W-:Y:S02]  /*02a0*/  MOV R26, RZ ;  /* 0x000000ff001a7202 */ /* 0x000fe40000000f00 */
[----:B------:R-:W-:Y:S02]  /*02b0*/  MOV R12, R20 ;  /* 0x00000014000c7202 */ /* 0x000fe40000000f00 */
[----:B------:R-:W-:-:S07]  /*02c0*/  IADD3 R24, PT, PT, -R16, RZ, RZ ;  /* 0x000000ff10187210 */ /* 0x000fce0007ffe1ff */
.L_x_7:
[----:B------:R-:W0:Y:S08]  /*02d0*/  LDC.64 R30, c[0x0][0x380] ;  /* 0x0000e000ff1e7b82 */ /* 0x000e300000000a00 */
[----:B------:R-:W1:Y:S01]  /*02e0*/  LDC.64 R28, c[0x0][0x388] ;  /* 0x0000e200ff1c7b82 */ /* 0x000e620000000a00 */
[----:B0-----:R-:W-:-:S05]  /*02f0*/  IMAD.WIDE R30, R12, 0x4, R30 ;  /* 0x000000040c1e7825 */ /* 0x001fca00078e021e */
[----:B------:R-:W2:Y:S01]  /*0300*/  LDG.E R9, desc[UR8][R30.64] ;  /* 0x000000081e097981 */ /* 0x000ea2000c1e1900 */
[----:B-1----:R-:W-:-:S05]  /*0310*/  IMAD.WIDE.U32 R4, R13, 0x4, R28 ;  /* 0x000000040d047825 */ /* 0x002fca00078e001c */
[----:B------:R-:W3:Y:S04]  /*0320*/  LDG.E R8, desc[UR8][R4.64] ;  /* 0x0000000804087981 */ /* 0x000ee8000c1e1900 */
[----:B--2---:R-:W-:Y:S04]  /*0330*/  STS [R18], R9 ;  /* 0x0000000912007388 */ /* 0x004fe80000000800 */
[----:B---3--:R-:W-:Y:S01]  /*0340*/  STS [R3], R8 ;  /* 0x0000000803007388 */ /* 0x008fe20000000800 */
[----:B------:R-:W-:Y:S06]  /*0350*/  BAR.SYNC.DEFER_BLOCKING 0x0 ;  /* 0x0000000000007b1d */ /* 0x000fec0000010000 */
[----:B------:R-:W-:Y:S04]  /*0360*/  LDS R11, [R17] ;  /* 0x00000000110b7984 */ /* 0x000fe80000000800 */
[----:B------:R-:W0:Y:S04]  /*0370*/  LDS.128 R4, [R19] ;  /* 0x0000000013047984 */ /* 0x000e280000000c00 */
[----:B------:R-:W-:Y:S04]  /*0380*/  LDS R10, [R17+0x40] ;  /* 0x00004000110a7984 */ /* 0x000fe80000000800 */
[----:B------:R-:W-:Y:S04]  /*0390*/  LDS R27, [R17+0x60] ;  /* 0x00006000111b7984 */ /* 0x000fe80000000800 */
[----:B------:R-:W-:Y:S04]  /*03a0*/  LDS R8, [R17+0x80] ;  /* 0x0000800011087984 */ /* 0x000fe80000000800 */
[----:B------:R-:W-:Y:S01]  /*03b0*/  LDS R9, [R17+0xa0] ;  /* 0x0000a00011097984 */ /* 0x000fe20000000800 */
[----:B0-----:R-:W-:-:S03]  /*03c0*/  FFMA R26, R4, R11, R26 ;  /* 0x0000000b041a7223 */ /* 0x001fc6000000001a */
[----:B------:R-:W0:Y:S02]  /*03d0*/  LDS R11, [R17+0x20] ;  /* 0x00002000110b7984 */ /* 0x000e240000000800 */
[----:B0-----:R-:W-:-:S04]  /*03e0*/  FFMA R11, R11, R5, R26 ;  /* 0x000000050b0b7223 */ /* 0x001fc8000000001a */
[----:B------:R-:W-:-:S04]  /*03f0*/  FFMA R6, R10, R6, R11 ;  /* 0x000000060a067223 */ /* 0x000fc8000000000b */
[----:B------:R-:W-:Y:S02]  /*0400*/  FFMA R27, R27, R7, R6 ;  /* 0x000000071b1b7223 */ /* 0x000fe40000000006 */
[----:B------:R-:W0:Y:S02]  /*0410*/  LDS.128 R4, [R19+0x10] ;  /* 0x0000100013047984 */ /* 0x000e240000000c00 */
[----:B0-----:R-:W-:-:S04]  /*0420*/  FFMA R4, R4, R8, R27 ;  /* 0x0000000804047223 */ /* 0x001fc8000000001b */
[----:B------:R-:W-:Y:S02]  /*0430*/  FFMA R5, R9, R5, R4 ;  /* 0x0000000509057223 */ /* 0x000fe40000000004 */
[----:B------:R-:W0:Y:S04]  /*0440*/  LDS R4, [R17+0xc0] ;  /* 0x0000c00011047984 */ /* 0x000e280000000800 */
[----:B------:R-:W1:Y:S01]  /*0450*/  LDS R9, [R17+0xe0] ;  /* 0x0000e00011097984 */ /* 0x000e620000000800 */
[----:B------:R-:W-:Y:S06]  /*0460*/  BAR.SYNC.DEFER_BLOCKING 0x0 ;  /* 0x0000000000007b1d */ /* 0x000fec0000010000 */
[----:B------:R-:W2:Y:S01]  /*0470*/  LDG.E R11, desc[UR8][R30.64+0x20] ;  /* 0x000020081e0b7981 */ /* 0x000ea2000c1e1900 */
[----:B0-----:R-:W-:Y:S01]  /*0480*/  FFMA R6, R4, R6, R5 ;  /* 0x0000000604067223 */ /* 0x001fe20000000005 */
[----:B------:R-:W-:-:S05]  /*0490*/  IMAD.WIDE.U32 R4, R14, 0x4, R28 ;  /* 0x000000040e047825 */ /* 0x000fca00078e001c */
[----:B------:R-:W3:Y:S01]  /*04a0*/  LDG.E R8, desc[UR8][R4.64] ;  /* 0x0000000804087981 */ /* 0x000ee2000c1e1900 */
[----:B-1----:R-:W-:-:S03]  /*04b0*/  FFMA R9, R9, R7, R6 ;  /* 0x0000000709097223 */ /* 0x002fc60000000006 */
[----:B--2---:R-:W-:Y:S04]  /*04c0*/  STS [R18], R11 ;  /* 0x0000000b12007388 */ /* 0x004fe80000000800 */
[----:B---3--:R-:W-:Y:S01]  /*04d0*/  STS [R3], R8 ;  /* 0x0000000803007388 */ /* 0x008fe20000000800 */
[----:B------:R-:W-:Y:S06]  /*04e0*/  BAR.SYNC.DEFER_BLOCKING 0x0 ;  /* 0x0000000000007b1d */ /* 0x000fec0000010000 */
[----:B------:R-:W-:Y:S04]  /*04f0*/  LDS R10, [R17] ;  /* 0x00000000110a7984 */ /* 0x000fe80000000800 */
[----:B------:R-:W0:Y:S04]  /*0500*/  LDS.128 R4, [R19] ;  /* 0x0000000013047984 */ /* 0x000e280000000c00 */
[----:B------:R-:W-:Y:S04]  /*0510*/  LDS R11, [R17+0x60] ;  /* 0x00006000110b7984 */ /* 0x000fe80000000800 */
[----:B------:R-:W-:Y:S01]  /*0520*/  LDS R8, [R17+0x80] ;  /* 0x0000800011087984 */ /* 0x000fe20000000800 */
[----:B0-----:R-:W-:-:S03]  /*0530*/  FFMA R10, R4, R10, R9 ;  /* 0x0000000a040a7223 */ /* 0x001fc60000000009 */
[----:B------:R-:W0:Y:S02]  /*0540*/  LDS R9, [R17+0x20] ;  /* 0x0000200011097984 */ /* 0x000e240000000800 */
[----:B0-----:R-:W-:Y:S02]  /*0550*/  FFMA R9, R9, R5, R10 ;  /* 0x0000000509097223 */ /* 0x001fe4000000000a */
[----:B------:R-:W0:Y:S02]  /*0560*/  LDS R10, [R17+0x40] ;  /* 0x00004000110a7984 */ /* 0x000e240000000800 */
[----:B0-----:R-:W-:Y:S02]  /*0570*/  FFMA R6, R10, R6, R9 ;  /* 0x000000060a067223 */ /* 0x001fe40000000009 */
[----:B------:R-:W-:Y:S02]  /*0580*/  LDS R9, [R17+0xa0] ;  /* 0x0000a00011097984 */ /* 0x000fe40000000800 */
[----:B------:R-:W-:-:S02]  /*0590*/  FFMA R11, R11, R7, R6 ;  /* 0x000000070b0b7223 */ /* 0x000fc40000000006 */
        /* <DEDUP_REMOVED lines=10> */
[----:B-1----:R-:W-:Y:S01]  /*0640*/  FFMA R9, R9, R7, R6 ;  /* 0x0000000709097223 */ /* 0x002fe20000000006 */
[----:B------:R-:W-:Y:S02]  /*0650*/  IMAD.WIDE.U32 R28, R23, 0x4, R28 ;  /* 0x00000004171c7825 */ /* 0x000fe400078e001c */
[----:B--2---:R-:W-:Y:S04]  /*0660*/  STS [R18], R11 ;  /* 0x0000000b12007388 */ /* 0x004fe80000000800 */
[----:B---3--:R-:W-:Y:S01]  /*0670*/  STS [R3], R8 ;  /* 0x0000000803007388 */ /* 0x008fe20000000800 */
[----:B------:R-:W-:Y:S06]  /*0680*/  BAR.SYNC.DEFER_BLOCKING 0x0 ;  /* 0x0000000000007b1d */ /* 0x000fec0000010000 */
[----:B------:R-:W-:Y:S04]  /*0690*/  LDS R10, [R17] ;  /* 0x00000000110a7984 */ /* 0x000fe80000000800 */
[----:B------:R-:W0:Y:S04]  /*06a0*/  LDS.128 R4, [R19] ;  /* 0x0000000013047984 */ /* 0x000e280000000c00 */
[----:B------:R-:W-:Y:S01]  /*06b0*/  LDS R11, [R17+0x60] ;  /* 0x00006000110b7984 */ /* 0x000fe20000000800 */
[----:B0-----:R-:W-:-:S03]  /*06c0*/  FFMA R10, R4, R10, R9 ;  /* 0x0000000a040a7223 */ /* 0x001fc60000000009 */
[----:B------:R-:W0:Y:S04]  /*06d0*/  LDS R9, [R17+0x20] ;  /* 0x0000200011097984 */ /* 0x000e280000000800 */
[----:B------:R-:W-:Y:S01]  /*06e0*/  LDS R4, [R17+0x80] ;  /* 0x0000800011047984 */ /* 0x000fe20000000800 */
[----:B0-----:R-:W-:-:S03]  /*06f0*/  FFMA R9, R9, R5, R10 ;  /* 0x0000000509097223 */ /* 0x001fc6000000000a */
[----:B------:R-:W0:Y:S04]  /*0700*/  LDS R10, [R17+0x40] ;  /* 0x00004000110a7984 */ /* 0x000e280000000800 */
[----:B------:R-:W-:Y:S01]  /*0710*/  LDS R5, [R17+0xa0] ;  /* 0x0000a00011057984 */ /* 0x000fe20000000800 */
[----:B0-----:R-:W-:-:S04]  /*0720*/  FFMA R6, R10, R6, R9 ;  /* 0x000000060a067223 */ /* 0x001fc80000000009 */
[----:B------:R-:W-:Y:S02]  /*0730*/  FFMA R7, R11, R7, R6 ;  /* 0x000000070b077223 */ /* 0x000fe40000000006 */
[----:B------:R-:W0:Y:S02]  /*0740*/  LDS.128 R8, [R19+0x10] ;  /* 0x0000100013087984 */ /* 0x000e240000000c00 */
[----:B0-----:R-:W-:Y:S02]  /*0750*/  FFMA R4, R8, R4, R7 ;  /* 0x0000000408047223 */ /* 0x001fe40000000007 */
[----:B------:R-:W-:Y:S02]  /*0760*/  LDS R8, [R17+0xe0] ;  /* 0x0000e00011087984 */ /* 0x000fe40000000800 */
[----:B------:R-:W-:Y:S02]  /*0770*/  FFMA R5, R5, R9, R4 ;  /* 0x0000000905057223 */ /* 0x000fe40000000004 */
[----:B------:R-:W0:Y:S01]  /*0780*/  LDS R4, [R17+0xc0] ;  /* 0x0000c00011047984 */ /* 0x000e220000000800 */
[----:B------:R-:W-:Y:S06]  /*0790*/  BAR.SYNC.DEFER_BLOCKING 0x0 ;  /* 0x0000000000007b1d */ /* 0x000fec0000010000 */
[----:B------:R-:W2:Y:S04]  /*07a0*/  LDG.E R31, desc[UR8][R30.64+0x60] ;  /* 0x000060081e1f7981 */ /* 0x000ea8000c1e1900 */
[----:B------:R-:W3:Y:S01]  /*07b0*/  LDG.E R28, desc[UR8][R28.64] ;  /* 0x000000081c1c7981 */ /* 0x000ee2000c1e1900 */
[----:B0-----:R-:W-:-:S04]  /*07c0*/  FFMA R27, R4, R10, R5 ;  /* 0x0000000a041b7223 */ /* 0x001fc80000000005 */
[----:B------:R-:W-:Y:S01]  /*07d0*/  FFMA R11, R8, R11, R27 ;  /* 0x0000000b080b7223 */ /* 0x000fe2000000001b */
[----:B------:R-:W-:-:S04]  /*07e0*/  IADD3 R24, PT, PT, R24, 0x4, RZ ;  /* 0x0000000418187810 */ /* 0x000fc80007ffe0ff */
[----:B------:R-:W-:Y:S02]  /*07f0*/  ISETP.NE.AND P0, PT, R24, RZ, PT ;  /* 0x000000ff1800720c */ /* 0x000fe40003f05270 */
[----:B------:R-:W-:Y:S02]  /*0800*/  IADD3 R12, PT, PT, R12, 0x20, RZ ;  /* 0x000000200c0c7810 */ /* 0x000fe40007ffe0ff */
[C---:B------:R-:W-:Y:S02]  /*0810*/  LEA R23, R2.reuse, R23, 0x5 ;  /* 0x0000001702177211 */ /* 0x040fe400078e28ff */
[C---:B------:R-:W-:Y:S02]  /*0820*/  LEA R15, R2.reuse, R15, 0x5 ;  /* 0x0000000f020f7211 */ /* 0x040fe400078e28ff */
[C---:B------:R-:W-:Y:S02]  /*0830*/  LEA R14, R2.reuse, R14, 0x5 ;  /* 0x0000000e020e7211 */ /* 0x040fe400078e28ff */
[----:B------:R-:W-:Y:S01]  /*0840*/  LEA R13, R2, R13, 0x5 ;  /* 0x0000000d020d7211 */ /* 0x000fe200078e28ff */
[----:B--2---:R-:W-:Y:S04]  /*0850*/  STS [R18], R31 ;  /* 0x0000001f12007388 */ /* 0x004fe80000000800 */
[----:B---3--:R-:W-:Y:S01]  /*0860*/  STS [R3], R28 ;  /* 0x0000001c03007388 */ /* 0x008fe20000000800 */
[----:B------:R-:W-:Y:S06]  /*0870*/  BAR.SYNC.DEFER_BLOCKING 0x0 ;  /* 0x0000000000007b1d */ /* 0x000fec0000010000 */
[----:B------:R-:W-:Y:S04]  /*0880*/  LDS R9, [R17] ;  /* 0x0000000011097984 */ /* 0x000fe80000000800 */
[----:B------:R-:W0:Y:S04]  /*0890*/  LDS.128 R4, [R19] ;  /* 0x0000000013047984 */ /* 0x000e280000000c00 */
[----:B------:R-:W1:Y:S04]  /*08a0*/  LDS R27, [R17+0x20] ;  /* 0x00002000111b7984 */ /* 0x000e680000000800 */
[----:B------:R-:W2:Y:S04]  /*08b0*/  LDS R8, [R17+0x40] ;  /* 0x0000400011087984 */ /* 0x000ea80000000800 */
[----:B------:R-:W3:Y:S04]  /*08c0*/  LDS R26, [R17+0x60] ;  /* 0x00006000111a7984 */ /* 0x000ee80000000800 */
[----:B------:R-:W-:Y:S01]  /*08d0*/  LDS R29, [R17+0xe0] ;  /* 0x0000e000111d7984 */ /* 0x000fe20000000800 */
[----:B0-----:R-:W-:-:S04]  /*08e0*/  FFMA R4, R4, R9, R11 ;  /* 0x0000000904047223 */ /* 0x001fc8000000000b */
[----:B-1----:R-:W-:Y:S02]  /*08f0*/  FFMA R27, R27, R5, R4 ;  /* 0x000000051b1b7223 */ /* 0x002fe40000000004 */
[----:B------:R-:W-:Y:S02]  /*0900*/  LDS R5, [R17+0x80] ;  /* 0x0000800011057984 */ /* 0x000fe40000000800 */
[----:B--2---:R-:W-:Y:S02]  /*0910*/  FFMA R27, R8, R6, R27 ;  /* 0x00000006081b7223 */ /* 0x004fe4000000001b */
[----:B------:R-:W0:Y:S02]  /*0920*/  LDS.128 R8, [R19+0x10] ;  /* 0x0000100013087984 */ /* 0x000e240000000c00 */
[----:B---3--:R-:W-:Y:S02]  /*0930*/  FFMA R7, R26, R7, R27 ;  /* 0x000000071a077223 */ /* 0x008fe4000000001b */
[----:B------:R-:W1:Y:S04]  /*0940*/  LDS R27, [R17+0xa0] ;  /* 0x0000a000111b7984 */ /* 0x000e680000000800 */
[----:B------:R-:W2:Y:S01]  /*0950*/  LDS R4, [R17+0xc0] ;  /* 0x0000c00011047984 */ /* 0x000ea20000000800 */
[----:B0-----:R-:W-:-:S04]  /*0960*/  FFMA R8, R8, R5, R7 ;  /* 0x0000000508087223 */ /* 0x001fc80000000007 */
[----:B-1----:R-:W-:-:S04]  /*0970*/  FFMA R9, R27, R9, R8 ;  /* 0x000000091b097223 */ /* 0x002fc80000000008 */
[----:B--2---:R-:W-:-:S04]  /*0980*/  FFMA R4, R4, R10, R9 ;  /* 0x0000000a04047223 */ /* 0x004fc80000000009 */
[----:B------:R-:W-:Y:S01]  /*0990*/  FFMA R26, R29, R11, R4 ;  /* 0x0000000b1d1a7223 */ /* 0x000fe20000000004 */
[----:B------:R-:W-:Y:S06]  /*09a0*/  BAR.SYNC.DEFER_BLOCKING 0x0 ;  /* 0x0000000000007b1d */ /* 0x000fec0000010000 */
[----:B------:R-:W-:Y:S05]  /*09b0*/  @P0 BRA `(.L_x_7) ;  /* 0xfffffff800440947 */ /* 0x000fea000383ffff */
.L_x_6:
[----:B------:R-:W-:-:S13]  /*09c0*/  LOP3.LUT P0, R4, R25, 0x3, RZ, 0xc0, !PT ;  /* 0x0000000319047812 */ /* 0x000fda000780c0ff */
[----:B------:R-:W-:Y:S05]  /*09d0*/  @!P0 BRA `(.L_x_5) ;  /* 0x00000004007c8947 */ /* 0x000fea0003800000 */
[----:B------:R-:W-:Y:S02]  /*09e0*/  ISETP.NE.AND P0, PT, R4, 0x1, PT ;  /* 0x000000010400780c */ /* 0x000fe40003f05270 */
[----:B------:R-:W-:-:S04]  /*09f0*/  LOP3.LUT R25, R25, 0x1, RZ, 0xc0, !PT ;  /* 0x0000000119197812 */ /* 0x000fc800078ec0ff */
[----:B------:R-:W-:-:S07]  /*0a00*/  ISETP.NE.U32.AND P1, PT, R25, 0x1, PT ;  /* 0x000000011900780c */ /* 0x000fce0003f25070 */
[----:B------:R-:W-:Y:S06]  /*0a10*/  @!P0 BRA `(.L_x_8) ;  /* 0x0000000000ec8947 */ /* 0x000fec0003800000 */
[----:B------:R-:W0:Y:S01]  /*0a20*/  LDC.64 R12, c[0x0][0x380] ;  /* 0x0000e000ff0c7b82 */ /* 0x000e220000000a00 */
[C---:B------:R-:W-:Y:S02]  /*0a30*/  LEA R10, R16.reuse, R0, 0x3 ;  /* 0x00000000100a7211 */ /* 0x040fe400078e18ff */
[----:B------:R-:W-:-:S03]  /*0a40*/  LEA R5, R16, R20, 0x3 ;  /* 0x0000001410057211 */ /* 0x000fc600078e18ff */
[----:B------:R-:W-:Y:S02]  /*0a50*/  IMAD R9, R10, R2, R21 ;  /* 0x000000020a097224 */ /* 0x000fe400078e0215 */
[----:B------:R-:W1:Y:S01]  /*0a60*/  LDC.64 R14, c[0x0][0x388] ;  /* 0x0000e200ff0e7b82 */ /* 0x000e620000000a00 */
[----:B0-----:R-:W-:-:S05]  /*0a70*/  IMAD.WIDE R12, R5, 0x4, R12 ;  /* 0x00000004050c7825 */ /* 0x001fca00078e020c */
[----:B------:R-:W2:Y:S01]  /*0a80*/  LDG.E R23, desc[UR8][R12.64] ;  /* 0x000000080c177981 */ /* 0x000ea2000c1e1900 */
[----:B-1----:R-:W-:-:S06]  /*0a90*/  IMAD.WIDE.U32 R8, R9, 0x4, R14 ;  /* 0x0000000409087825 */ /* 0x002fcc00078e000e */
[----:B------:R-:W3:Y:S01]  /*0aa0*/  LDG.E R8, desc[UR8][R8.64] ;  /* 0x0000000808087981 */ /* 0x000ee2000c1e1900 */
[----:B------:R-:W-:-:S03]  /*0ab0*/  IADD3 R10, PT, PT, R10, 0x8, RZ ;  /* 0x000000080a0a7810 */ /* 0x000fc60007ffe0ff */
[----:B--2---:R-:W-:Y:S04]  /*0ac0*/  STS [R18], R23 ;  /* 0x0000001712007388 */ /* 0x004fe80000000800 */
[----:B---3--:R-:W-:Y:S01]  /*0ad0*/  STS [R3], R8 ;  /* 0x0000000803007388 */ /* 0x008fe20000000800 */
[----:B------:R-:W-:Y:S06]  /*0ae0*/  BAR.SYNC.DEFER_BLOCKING 0x0 ;  /* 0x0000000000007b1d */ /* 0x000fec0000010000 */
[----:B------:R-:W-:Y:S04]  /*0af0*/  LDS R25, [R17] ;  /* 0x0000000011197984 */ /* 0x000fe80000000800 */
[----:B------:R-:W0:Y:S04]  /*0b00*/  LDS.128 R4, [R19] ;  /* 0x0000000013047984 */ /* 0x000e280000000c00 */
[----:B------:R-:W1:Y:S04]  /*0b10*/  LDS R27, [R17+0x20] ;  /* 0x00002000111b7984 */ /* 0x000e680000000800 */
[----:B------:R-:W2:Y:S04]  /*0b20*/  LDS R11, [R17+0x40] ;  /* 0x00004000110b7984 */ /* 0x000ea80000000800 */
[----:B------:R-:W-:Y:S01]  /*0b30*/  LDS R24, [R17+0xa0] ;  /* 0x0000a00011187984 */ /* 0x000fe20000000800 */
[----:B0-----:R-:W-:Y:S01]  /*0b40*/  FFMA R4, R4, R25, R26 ;  /* 0x0000001904047223 */ /* 0x001fe2000000001a */
[----:B------:R-:W-:-:S02]  /*0b50*/  IMAD R25, R10, R2, R21 ;  /* 0x000000020a197224 */ /* 0x000fc400078e0215 */
[----:B------:R-:W-:Y:S01]  /*0b60*/  LDS R26, [R17+0xe0] ;  /* 0x0000e000111a7984 */ /* 0x000fe20000000800 */
[----:B-1----:R-:W-:Y:S01]  /*0b70*/  FFMA R10, R27, R5, R4 ;  /* 0x000000051b0a7223 */ /* 0x002fe20000000004 */
[----:B------:R-:W-:Y:S02]  /*0b80*/  IMAD.WIDE.U32 R14, R25, 0x4, R14 ;  /* 0x00000004190e7825 */ /* 0x000fe400078e000e */
[----:B------:R-:W0:Y:S02]  /*0b90*/  LDS R4, [R17+0x60] ;  /* 0x0000600011047984 */ /* 0x000e240000000800 */
[----:B--2---:R-:W-:Y:S02]  /*0ba0*/  FFMA R6, R11, R6, R10 ;  /* 0x000000060b067223 */ /* 0x004fe4000000000a */
[----:B------:R-:W-:Y:S04]  /*0bb0*/  LDS R5, [R17+0x80] ;  /* 0x0000800011057984 */ /* 0x000fe80000000800 */
[----:B------:R-:W-:Y:S04]  /*0bc0*/  LDS R25, [R17+0xc0] ;  /* 0x0000c00011197984 */ /* 0x000fe80000000800 */
[----:B------:R-:W1:Y:S01]  /*0bd0*/  LDS.128 R8, [R19+0x10] ;  /* 0x0000100013087984 */ /* 0x000e620000000c00 */
[----:B------:R-:W-:Y:S06]  /*0be0*/  BAR.SYNC.DEFER_BLOCKING 0x0 ;  /* 0x0000000000007b1d */ /* 0x000fec0000010000 */
[----:B------:R-:W2:Y:S04]  /*0bf0*/  LDG.E R27, desc[UR8][R12.64+0x20] ;  /* 0x000020080c1b7981 */ /* 0x000ea8000c1e1900 */
[----:B------:R-:W3:Y:S01]  /*0c00*/  LDG.E R28, desc[UR8][R14.64] ;  /* 0x000000080e1c7981 */ /* 0x000ee2000c1e1900 */
[----:B0-----:R-:W-:-:S04]  /*0c10*/  FFMA R7, R4, R7, R6 ;  /* 0x0000000704077223 */ /* 0x001fc80000000006 */
[----:B-1----:R-:W-:-:S04]  /*0c20*/  FFMA R5, R8, R5, R7 ;  /* 0x0000000508057223 */ /* 0x002fc80000000007 */
[----:B------:R-:W-:-:S04]  /*0c30*/  FFMA R24, R24, R9, R5 ;  /* 0x0000000918187223 */ /* 0x000fc80000000005 */
[----:B------:R-:W-:Y:S01]  /*0c40*/  FFMA R25, R25, R10, R24 ;  /* 0x0000000a19197223 */ /* 0x000fe20000000018 */
[----:B------:R-:W-:Y:S01]  /*0c50*/  IADD3 R16, PT, PT, R16, 0x2, RZ ;  /* 0x0000000210107810 */ /* 0x000fe20007ffe0ff */
[----:B--2---:R0:W-:Y:S04]  /*0c60*/  STS [R18], R27 ;  /* 0x0000001b12007388 */ /* 0x0041e80000000800 */
[----:B---3--:R-:W-:Y:S01]  /*0c70*/  STS [R3], R28 ;  /* 0x0000001c03007388 */ /* 0x008fe20000000800 */
[----:B------:R-:W-:Y:S01]  /*0c80*/  BAR.SYNC.DEFER_BLOCKING 0x0 ;  /* 0x0000000000007b1d */ /* 0x000fe20000010000 */
[----:B0-----:R-:W-:-:S05]  /*0c90*/  FFMA R27, R26, R11, R25 ;  /* 0x0000000b1a1b7223 */ /* 0x001fca0000000019 */
[----:B------:R-:W-:Y:S04]  /*0ca0*/  LDS R23, [R17] ;  /* 0x0000000011177984 */ /* 0x000fe80000000800 */
[----:B------:R-:W0:Y:S04]  /*0cb0*/  LDS.128 R12, [R19] ;  /* 0x00000000130c7984 */ /* 0x000e280000000c00 */
[----:B------:R-:W1:Y:S04]  /*0cc0*/  LDS R8, [R17+0x20] ;  /* 0x0000200011087984 */ /* 0x000e680000000800 */
[----:B------:R-:W2:Y:S04]  /*0cd0*/  LDS R9, [R17+0x40] ;  /* 0x0000400011097984 */ /* 0x000ea80000000800 */
[----:B------:R-:W3:Y:S04]  /*0ce0*/  LDS R10, [R17+0x60] ;  /* 0x00006000110a7984 */ /* 0x000ee80000000800 */
[----:B------:R-:W-:Y:S04]  /*0cf0*/  LDS R25, [R17+0x80] ;  /* 0x0000800011197984 */ /* 0x000fe80000000800 */
[----:B------:R-:W4:Y:S04]  /*0d00*/  LDS.128 R4, [R19+0x10] ;  /* 0x0000100013047984 */ /* 0x000f280000000c00 */
[----:B------:R-:W5:Y:S04]  /*0d10*/  LDS R24, [R17+0xa0] ;  /* 0x0000a00011187984 */ /* 0x000f680000000800 */
[----:B------:R-:W5:Y:S04]  /*0d20*/  LDS R11, [R17+0xc0] ;  /* 0x0000c000110b7984 */ /* 0x000f680000000800 */
[----:B------:R-:W5:Y:S01]  /*0d30*/  LDS R26, [R17+0xe0] ;  /* 0x0000e000111a7984 */ /* 0x000f620000000800 */
[----:B0-----:R-:W-:-:S04]  /*0d40*/  FFMA R23, R12, R23, R27 ;  /* 0x000000170c177223 */ /* 0x001fc8000000001b */
[----:B-1----:R-:W-:-:S04]  /*0d50*/  FFMA R8, R8, R13, R23 ;  /* 0x0000000d08087223 */ /* 0x002fc80000000017 */
[----:B--2---:R-:W-:-:S04]  /*0d60*/  FFMA R9, R9, R14, R8 ;  /* 0x0000000e09097223 */ /* 0x004fc80000000008 */
[----:B---3--:R-:W-:-:S04]  /*0d70*/  FFMA R9, R10, R15, R9 ;  /* 0x0000000f0a097223 */ /* 0x008fc80000000009 */
[----:B----4-:R-:W-:-:S04]  /*0d80*/  FFMA R9, R4, R25, R9 ;  /* 0x0000001904097223 */ /* 0x010fc80000000009 */
[----:B-----5:R-:W-:-:S04]  /*0d90*/  FFMA R24, R24, R5, R9 ;  /* 0x0000000518187223 */ /* 0x020fc80000000009 */
[----:B------:R-:W-:-:S04]  /*0da0*/  FFMA R11, R11, R6, R24 ;  /* 0x000000060b0b7223 */ /* 0x000fc80000000018 */
[----:B------:R-:W-:Y:S01]  /*0db0*/  FFMA R26, R26, R7, R11 ;  /* 0x000000071a1a7223 */ /* 0x000fe2000000000b */
[----:B------:R-:W-:Y:S06]  /*0dc0*/  BAR.SYNC.DEFER_BLOCKING 0x0 ;  /* 0x0000000000007b1d */ /* 0x000fec0000010000 */
.L_x_8:
[----:B------:R-:W-:Y:S05]  /*0dd0*/  @P1 BRA `(.L_x_5) ;  /* 0x00000000007c1947 */ /* 0x000fea0003800000 */
        /* <DEDUP_REMOVED lines=8> */
[----:B------:R-:W3:Y:S04]  /*0e60*/  LDG.E R12, desc[UR8][R12.64] ;  /* 0x000000080c0c7981 */ /* 0x000ee8000c1e1900 */
        /* <DEDUP_REMOVED lines=22> */
.L_x_5:
[----:B------:R-:W0:Y:S01]  /*0fd0*/  LDC.64 R4, c[0x0][0x390] ;  /* 0x0000e400ff047b82 */ /* 0x000e220000000a00 */
[----:B------:R-:W-:-:S04]  /*0fe0*/  IMAD R3, R22, R2, R21 ;  /* 0x0000000216037224 */ /* 0x000fc800078e0215 */
[----:B0-----:R-:W-:-:S05]  /*0ff0*/  IMAD.WIDE R2, R3, 0x4, R4 ;  /* 0x0000000403027825 */ /* 0x001fca00078e0204 */
[----:B------:R-:W-:Y:S01]  /*1000*/  STG.E desc[UR8][R2.64], R26 ;  /* 0x0000001a02007986 */ /* 0x000fe2000c101908 */
[----:B------:R-:W-:Y:S05]  /*1010*/  EXIT ;  /* 0x000000000000794d */ /* 0x000fea0003800000 */
.L_x_9:
        /* <DEDUP_REMOVED lines=14> */
.L_x_11:


//--------------------- .nv.shared.reserved.0     --------------------------
	.section	.nv.shared.reserved.0,"aw",@nobits
	.weak		__nv_reservedSMEM_offset_0_alias
	.size		__nv_reservedSMEM_offset_0_alias, 0, 64
	.other		__nv_reservedSMEM_offset_0_alias,@"STO_CUDA_RESERVED_SHARED STV_DEFAULT"
__nv_reservedSMEM_offset_0_alias:
	.zero		0
	.zero		64


//--------------------- .nv.shared._Z17tiled_mat_productPfS_S_i --------------------------
	.section	.nv.shared._Z17tiled_mat_productPfS_S_i,"aw",@nobits
	.sectionflags	@""
	.align	4
.nv.shared._Z17tiled_mat_productPfS_S_i:
	.zero		1536


//--------------------- .nv.constant0._Z9mat_naivePfS_S_i --------------------------
	.section	.nv.constant0._Z9mat_naivePfS_S_i,"a",@progbits
	.sectionflags	@""
	.align	4
.nv.constant0._Z9mat_naivePfS_S_i:
	.zero		924


//--------------------- .nv.constant0._Z17tiled_mat_productPfS_S_i --------------------------
	.section	.nv.constant0._Z17tiled_mat_productPfS_S_i,"a",@progbits
	.sectionflags	@""
	.align	4
.nv.constant0._Z17tiled_mat_productPfS_S_i:
	.zero		924


//--------------------- SYMBOLS --------------------------

	.type		.nv.reservedSmem.offset0,@object
	.size		.nv.reservedSmem.offset0,0x4
	.type		.nv.reservedSmem.cap,@object
	.size		.nv.reservedSmem.cap,0x4
